// auto-generated by cutlass_sweep.gemm — config: {"arch": "sm_100", "cluster_m": 2, "cluster_n": 1, "dtype": "fp16", "dtype_b": "fp16", "layout": "nt", "stages": 0, "tile_k": 32, "tile_m": 128, "tile_n": 32}
#include "cutlass/cutlass.h"
#include "cutlass/gemm/collective/collective_builder.hpp"
#include "cutlass/gemm/device/gemm_universal_adapter.h"
#include "cutlass/gemm/kernel/gemm_universal.hpp"
#include "cutlass/epilogue/collective/collective_builder.hpp"

using ElemA = cutlass::half_t;
using ElemB = cutlass::half_t;
using ElemCD = cutlass::half_t;
using Acc  = float;
using TileShape    = cute::Shape<cute::_128, cute::_32, cute::_32>;
using ClusterShape = cute::Shape<cute::_2, cute::_1, cute::_1>;

using CollectiveEpilogue = typename cutlass::epilogue::collective::CollectiveBuilder<
    cutlass::arch::Sm100, cutlass::arch::OpClassTensorOp,
    TileShape, ClusterShape,
    cutlass::epilogue::collective::EpilogueTileAuto,
    Acc, Acc,
    ElemCD, cutlass::layout::RowMajor, 128 / cutlass::sizeof_bits<ElemCD>::value,
    ElemCD, cutlass::layout::RowMajor, 128 / cutlass::sizeof_bits<ElemCD>::value,
    cutlass::epilogue::collective::EpilogueScheduleAuto
  >::CollectiveOp;

using CollectiveMainloop = typename cutlass::gemm::collective::CollectiveBuilder<
    cutlass::arch::Sm100, cutlass::arch::OpClassTensorOp,
    ElemA, cutlass::layout::RowMajor, 128 / cutlass::sizeof_bits<ElemA>::value,
    ElemB, cutlass::layout::ColumnMajor, 128 / cutlass::sizeof_bits<ElemB>::value,
    Acc,
    TileShape, ClusterShape,
    cutlass::gemm::collective::StageCountAutoCarveout<static_cast<int>(sizeof(typename CollectiveEpilogue::SharedStorage))>,
    cutlass::gemm::collective::KernelScheduleAuto
  >::CollectiveOp;

using GemmKernel = cutlass::gemm::kernel::GemmUniversal<
    cute::Shape<int,int,int,int>,
    CollectiveMainloop,
    CollectiveEpilogue
>;
using Gemm = cutlass::gemm::device::GemmUniversalAdapter<GemmKernel>;

// Force the device kernel symbol into the cubin without needing a host main.
auto* _anchor = &cutlass::device_kernel<GemmKernel>;


// ===== COMPILED SASS (sm_100a) =====

	.target	sm_100a

	.elftype	@"ET_EXEC"


//--------------------- .note.nv.tkinfo           --------------------------
	.section	.note.nv.tkinfo,"",@"SHT_NOTE"
	.sectionflags	@"SHF_NOTE_NV_TKINFO"
	.tkinfo
        /*0018*/ 	.word	0x00000002
        /*0030*/ 	.string	""
        /*0030*/ 	.string	"ptxas"
        /*0030*/ 	.string	"Cuda compilation tools, release 13.0, V13.0.88"
        /*0030*/ 	.string	"Build cuda_13.0.r13.0/compiler.36424714_0"
        /*0030*/ 	.string	"-arch sm_100a -m 64 "



//--------------------- .note.nv.cuinfo           --------------------------
	.section	.note.nv.cuinfo,"",@"SHT_NOTE"
	.sectionflags	@"SHF_NOTE_NV_CUINFO"
        /*0018*/ 	.short	0x0002
        /*001a*/ 	.short	0x0064
        /*001c*/ 	.short	0x0082
	.zero		2


//--------------------- .nv.info                  --------------------------
	.section	.nv.info,"",@"SHT_CUDA_INFO"
	.align	4


	//----- nvinfo : EIATTR_REGCOUNT
	.align		4
        /*0000*/ 	.byte	0x04, 0x2f
        /*0002*/ 	.short	(.L_19 - .L_18)
	.align		4
.L_18:
        /*0004*/ 	.word	index@(_ZN7cutlass13device_kernelINS_4gemm6kernel13GemmUniversalIN4cute5tupleIJiiiiEEENS1_10collective13CollectiveMmaINS1_35MainloopSm100TmaUmmaWarpSpecializedILi43ELi2ELi4ENS5_IJNS4_1CILi2EEENSA_ILi1EEESC_EEEEENS5_IJNSA_ILi128EEENSA_ILi32EEESG_EEENS_6half_tENS5_IJlSC_lEEESI_SJ_NS4_8TiledMMAINS4_8MMA_AtomIJNS4_26SM100_MMA_F16BF16_2x1SM_SSISI_SI_fLi128ELi32ELNS4_4UMMA5MajorE0ELSO_0ELNSN_7ScaleInE0ELSP_0EEEEEENS4_6LayoutINS5_IJSC_SC_SC_EEENS5_IJNSA_ILi0EEESU_SU_EEEEENS5_IJNS4_10UnderscoreESX_SX_EEEEENS4_18SM100_TMA_2SM_LOADENS4_14ComposedLayoutINS4_7SwizzleILi2ELi4ELi3EEENS4_18smem_ptr_flag_bitsILi16EEENSS_INS5_IJNSA_ILi8EEESG_EEENS5_IJSG_SC_EEEEEEEvNS4_8identityES10_S1A_vS1B_EENS_8epilogue10collective18CollectiveEpilogueINS1D_23Sm100TmaWarpSpecializedILi2ELi1ELi16ELb1ELb0EEEJNS5_IJNSA_ILi64EEESG_SG_EEENS5_IJNSS_IS1I_SC_EENSS_ISG_SC_EEEEESI_SJ_SI_SJ_NS1D_6fusion15FusionCallbacksIS1H_NS1N_17LinearCombinationISI_fSI_fLNS_15FloatRoundStyleE2EEES1J_S1M_JEEENS4_5SM1004TMEM4LOAD26SM100_TMEM_LOAD_32dp32b16xENS4_13SM90_TMA_LOADES1A_NS4_39AutoVectorizingCopyWithAssumedAlignmentILi128EEENS4_14SM90_TMA_STOREES1A_S1Z_S1Z_EEEvvEEEEvNT_6ParamsE)
        /*0008*/ 	.word	0x00000060


	//----- nvinfo : EIATTR_FRAME_SIZE
	.align		4
.L_19:
        /*000c*/ 	.byte	0x04, 0x11
        /*000e*/ 	.short	(.L_21 - .L_20)
	.align		4
.L_20:
        /*0010*/ 	.word	index@($__internal_2_$__cuda_sm10x_tcgen05_guardrail_trap_unallocated_columns_being_dealloced)
        /*0014*/ 	.word	0x00000000


	//----- nvinfo : EIATTR_FRAME_SIZE
	.align		4
.L_21:
        /*0018*/ 	.byte	0x04, 0x11
        /*001a*/ 	.short	(.L_23 - .L_22)
	.align		4
.L_22:
        /*001c*/ 	.word	index@($__internal_1_$__cuda_sm10x_tcgen05_guardrail_trap_phase_invalid_during_alloc)
        /*0020*/ 	.word	0x00000000


	//----- nvinfo : EIATTR_FRAME_SIZE
	.align		4
.L_23:
        /*0024*/ 	.byte	0x04, 0x11
        /*0026*/ 	.short	(.L_25 - .L_24)
	.align		4
.L_24:
        /*0028*/ 	.word	index@($__internal_0_$__cuda_sm10x_tcgen05_guardrail_trap_col_being_dealloced_not_returned_by_alloc)
        /*002c*/ 	.word	0x00000000


	//----- nvinfo : EIATTR_FRAME_SIZE
	.align		4
.L_25:
        /*0030*/ 	.byte	0x04, 0x11
        /*0032*/ 	.short	(.L_27 - .L_26)
	.align		4
.L_26:
        /*0034*/ 	.word	index@(_ZN7cutlass13device_kernelINS_4gemm6kernel13GemmUniversalIN4cute5tupleIJiiiiEEENS1_10collective13CollectiveMmaINS1_35MainloopSm100TmaUmmaWarpSpecializedILi43ELi2ELi4ENS5_IJNS4_1CILi2EEENSA_ILi1EEESC_EEEEENS5_IJNSA_ILi128EEENSA_ILi32EEESG_EEENS_6half_tENS5_IJlSC_lEEESI_SJ_NS4_8TiledMMAINS4_8MMA_AtomIJNS4_26SM100_MMA_F16BF16_2x1SM_SSISI_SI_fLi128ELi32ELNS4_4UMMA5MajorE0ELSO_0ELNSN_7ScaleInE0ELSP_0EEEEEENS4_6LayoutINS5_IJSC_SC_SC_EEENS5_IJNSA_ILi0EEESU_SU_EEEEENS5_IJNS4_10UnderscoreESX_SX_EEEEENS4_18SM100_TMA_2SM_LOADENS4_14ComposedLayoutINS4_7SwizzleILi2ELi4ELi3EEENS4_18smem_ptr_flag_bitsILi16EEENSS_INS5_IJNSA_ILi8EEESG_EEENS5_IJSG_SC_EEEEEEEvNS4_8identityES10_S1A_vS1B_EENS_8epilogue10collective18CollectiveEpilogueINS1D_23Sm100TmaWarpSpecializedILi2ELi1ELi16ELb1ELb0EEEJNS5_IJNSA_ILi64EEESG_SG_EEENS5_IJNSS_IS1I_SC_EENSS_ISG_SC_EEEEESI_SJ_SI_SJ_NS1D_6fusion15FusionCallbacksIS1H_NS1N_17LinearCombinationISI_fSI_fLNS_15FloatRoundStyleE2EEES1J_S1M_JEEENS4_5SM1004TMEM4LOAD26SM100_TMEM_LOAD_32dp32b16xENS4_13SM90_TMA_LOADES1A_NS4_39AutoVectorizingCopyWithAssumedAlignmentILi128EEENS4_14SM90_TMA_STOREES1A_S1Z_S1Z_EEEvvEEEEvNT_6ParamsE)
        /*0038*/ 	.word	0x00000000


	//----- nvinfo : EIATTR_MIN_STACK_SIZE
	.align		4
.L_27:
        /*003c*/ 	.byte	0x04, 0x12
        /*003e*/ 	.short	(.L_29 - .L_28)
	.align		4
.L_28:
        /*0040*/ 	.word	index@(_ZN7cutlass13device_kernelINS_4gemm6kernel13GemmUniversalIN4cute5tupleIJiiiiEEENS1_10collective13CollectiveMmaINS1_35MainloopSm100TmaUmmaWarpSpecializedILi43ELi2ELi4ENS5_IJNS4_1CILi2EEENSA_ILi1EEESC_EEEEENS5_IJNSA_ILi128EEENSA_ILi32EEESG_EEENS_6half_tENS5_IJlSC_lEEESI_SJ_NS4_8TiledMMAINS4_8MMA_AtomIJNS4_26SM100_MMA_F16BF16_2x1SM_SSISI_SI_fLi128ELi32ELNS4_4UMMA5MajorE0ELSO_0ELNSN_7ScaleInE0ELSP_0EEEEEENS4_6LayoutINS5_IJSC_SC_SC_EEENS5_IJNSA_ILi0EEESU_SU_EEEEENS5_IJNS4_10UnderscoreESX_SX_EEEEENS4_18SM100_TMA_2SM_LOADENS4_14ComposedLayoutINS4_7SwizzleILi2ELi4ELi3EEENS4_18smem_ptr_flag_bitsILi16EEENSS_INS5_IJNSA_ILi8EEESG_EEENS5_IJSG_SC_EEEEEEEvNS4_8identityES10_S1A_vS1B_EENS_8epilogue10collective18CollectiveEpilogueINS1D_23Sm100TmaWarpSpecializedILi2ELi1ELi16ELb1ELb0EEEJNS5_IJNSA_ILi64EEESG_SG_EEENS5_IJNSS_IS1I_SC_EENSS_ISG_SC_EEEEESI_SJ_SI_SJ_NS1D_6fusion15FusionCallbacksIS1H_NS1N_17LinearCombinationISI_fSI_fLNS_15FloatRoundStyleE2EEES1J_S1M_JEEENS4_5SM1004TMEM4LOAD26SM100_TMEM_LOAD_32dp32b16xENS4_13SM90_TMA_LOADES1A_NS4_39AutoVectorizingCopyWithAssumedAlignmentILi128EEENS4_14SM90_TMA_STOREES1A_S1Z_S1Z_EEEvvEEEEvNT_6ParamsE)
        /*0044*/ 	.word	0x00000000
.L_29:


//--------------------- .nv.compat                --------------------------
	.section	.nv.compat,"",@"SHT_CUDA_COMPAT_INFO"
	.align	4
        /*0000*/ 	.byte	0x02, 0x09, 0x01, 0x00, 0x02, 0x02, 0x02, 0x00, 0x02, 0x05, 0x05, 0x00, 0x03, 0x07, 0x01, 0x01
        /*0010*/ 	.byte	0x02, 0x03, 0x01, 0x00, 0x02, 0x06, 0x01, 0x00, 0x04, 0x0b, 0x08, 0x00, 0x09, 0x00, 0x00, 0x00
        /*0020*/ 	.byte	0x00, 0x00, 0x00, 0x00


//--------------------- .nv.info._ZN7cutlass13device_kernelINS_4gemm6kernel13GemmUniversalIN4cute5tupleIJiiiiEEENS1_10collective13CollectiveMmaINS1_35MainloopSm100TmaUmmaWarpSpecializedILi43ELi2ELi4ENS5_IJNS4_1CILi2EEENSA_ILi1EEESC_EEEEENS5_IJNSA_ILi128EEENSA_ILi32EEESG_EEENS_6half_tENS5_IJlSC_lEEESI_SJ_NS4_8TiledMMAINS4_8MMA_AtomIJNS4_26SM100_MMA_F16BF16_2x1SM_SSISI_SI_fLi128ELi32ELNS4_4UMMA5MajorE0ELSO_0ELNSN_7ScaleInE0ELSP_0EEEEEENS4_6LayoutINS5_IJSC_SC_SC_EEENS5_IJNSA_ILi0EEESU_SU_EEEEENS5_IJNS4_10UnderscoreESX_SX_EEEEENS4_18SM100_TMA_2SM_LOADENS4_14ComposedLayoutINS4_7SwizzleILi2ELi4ELi3EEENS4_18smem_ptr_flag_bitsILi16EEENSS_INS5_IJNSA_ILi8EEESG_EEENS5_IJSG_SC_EEEEEEEvNS4_8identityES10_S1A_vS1B_EENS_8epilogue10collective18CollectiveEpilogueINS1D_23Sm100TmaWarpSpecializedILi2ELi1ELi16ELb1ELb0EEEJNS5_IJNSA_ILi64EEESG_SG_EEENS5_IJNSS_IS1I_SC_EENSS_ISG_SC_EEEEESI_SJ_SI_SJ_NS1D_6fusion15FusionCallbacksIS1H_NS1N_17LinearCombinationISI_fSI_fLNS_15FloatRoundStyleE2EEES1J_S1M_JEEENS4_5SM1004TMEM4LOAD26SM100_TMEM_LOAD_32dp32b16xENS4_13SM90_TMA_LOADES1A_NS4_39AutoVectorizingCopyWithAssumedAlignmentILi128EEENS4_14SM90_TMA_STOREES1A_S1Z_S1Z_EEEvvEEEEvNT_6ParamsE --------------------------
	.section	.nv.info._ZN7cutlass13device_kernelINS_4gemm6kernel13GemmUniversalIN4cute5tupleIJiiiiEEENS1_10collective13CollectiveMmaINS1_35MainloopSm100TmaUmmaWarpSpecializedILi43ELi2ELi4ENS5_IJNS4_1CILi2EEENSA_ILi1EEESC_EEEEENS5_IJNSA_ILi128EEENSA_ILi32EEESG_EEENS_6half_tENS5_IJlSC_lEEESI_SJ_NS4_8TiledMMAINS4_8MMA_AtomIJNS4_26SM100_MMA_F16BF16_2x1SM_SSISI_SI_fLi128ELi32ELNS4_4UMMA5MajorE0ELSO_0ELNSN_7ScaleInE0ELSP_0EEEEEENS4_6LayoutINS5_IJSC_SC_SC_EEENS5_IJNSA_ILi0EEESU_SU_EEEEENS5_IJNS4_10UnderscoreESX_SX_EEEEENS4_18SM100_TMA_2SM_LOADENS4_14ComposedLayoutINS4_7SwizzleILi2ELi4ELi3EEENS4_18smem_ptr_flag_bitsILi16EEENSS_INS5_IJNSA_ILi8EEESG_EEENS5_IJSG_SC_EEEEEEEvNS4_8identityES10_S1A_vS1B_EENS_8epilogue10collective18CollectiveEpilogueINS1D_23Sm100TmaWarpSpecializedILi2ELi1ELi16ELb1ELb0EEEJNS5_IJNSA_ILi64EEESG_SG_EEENS5_IJNSS_IS1I_SC_EENSS_ISG_SC_EEEEESI_SJ_SI_SJ_NS1D_6fusion15FusionCallbacksIS1H_NS1N_17LinearCombinationISI_fSI_fLNS_15FloatRoundStyleE2EEES1J_S1M_JEEENS4_5SM1004TMEM4LOAD26SM100_TMEM_LOAD_32dp32b16xENS4_13SM90_TMA_LOADES1A_NS4_39AutoVectorizingCopyWithAssumedAlignmentILi128EEENS4_14SM90_TMA_STOREES1A_S1Z_S1Z_EEEvvEEEEvNT_6ParamsE,"",@"SHT_CUDA_INFO"
	.sectionflags	@""
	.align	4


	//----- nvinfo : EIATTR_CUDA_API_VERSION
	.align		4
        /*0000*/ 	.byte	0x04, 0x37
        /*0002*/ 	.short	(.L_31 - .L_30)
.L_30:
        /*0004*/ 	.word	0x00000082


	//----- nvinfo : EIATTR_KPARAM_INFO
	.align		4
.L_31:
        /*0008*/ 	.byte	0x04, 0x17
        /*000a*/ 	.short	(.L_33 - .L_32)
.L_32:
        /*000c*/ 	.word	0x00000000
        /*0010*/ 	.short	0x0000
        /*0012*/ 	.short	0x0000
        /*0014*/ 	.byte	0x00, 0xf0, 0x01, 0x20


	//----- nvinfo : EIATTR_AT_ENTRY_FRAGMENTS
	.align		4
.L_33:
        /*0018*/ 	.byte	0x04, 0x4f
        /*001a*/ 	.short	(.L_35 - .L_34)


	//   ....[0]....
.L_34:
        /*001c*/ 	.word	0x00000007


	//----- nvinfo : EIATTR_RESERVED_SMEM_USED
	.align		4
.L_35:
        /*0020*/ 	.byte	0x01, 0x41
	.zero		2


	//----- nvinfo : EIATTR_SPARSE_MMA_MASK
	.align		4
        /*0024*/ 	.byte	0x03, 0x50
        /*0026*/ 	.short	0x0000


	//----- nvinfo : EIATTR_TCGEN05_2CTA_USED
	.align		4
        /*0028*/ 	.byte	0x01, 0x52
	.zero		2


	//----- nvinfo : EIATTR_MAXREG_COUNT
	.align		4
        /*002c*/ 	.byte	0x03, 0x1b
        /*002e*/ 	.short	0x00ff


	//----- nvinfo : EIATTR_NUM_BARRIERS
	.align		4
        /*0030*/ 	.byte	0x02, 0x4c
        /*0032*/ 	.byte	0x07
	.zero		1


	//----- nvinfo : EIATTR_EXTERNS
	.align		4
        /*0034*/ 	.byte	0x04, 0x0f
        /*0036*/ 	.short	(.L_37 - .L_36)


	//   ....[0]....
	.align		4
.L_36:
        /*0038*/ 	.word	index@(__assertfail)


	//----- nvinfo : EIATTR_MERCURY_ISA_VERSION
	.align		4
.L_37:
        /*003c*/ 	.byte	0x03, 0x5f
        /*003e*/ 	.short	0x0101


	//----- nvinfo : EIATTR_INT_WARP_WIDE_INSTR_OFFSETS
	.align		4
        /*0040*/ 	.byte	0x04, 0x31
        /*0042*/ 	.short	(.L_39 - .L_38)


	//   ....[0]....
.L_38:
        /*0044*/ 	.word	0x000011e0


	//   ....[1]....
        /*0048*/ 	.word	0x00001280


	//   ....[2]....
        /*004c*/ 	.word	0x000025f0


	//   ....[3]....
        /*0050*/ 	.word	0x000059e0


	//   ....[4]....
        /*0054*/ 	.word	0x00005a00


	//   ....[5]....
        /*0058*/ 	.word	0x00005a30


	//   ....[6]....
        /*005c*/ 	.word	0x00006430


	//   ....[7]....
        /*0060*/ 	.word	0x00006570


	//----- nvinfo : EIATTR_COOP_GROUP_MASK_REGIDS
	.align		4
.L_39:
        /*0064*/ 	.byte	0x04, 0x29
        /*0066*/ 	.short	(.L_41 - .L_40)


	//   ....[0]....
.L_40:
        /*0068*/ 	.word	0xffffffff


	//   ....[1]....
        /*006c*/ 	.word	0xffffffff


	//   ....[2]....
        /*0070*/ 	.word	0xffffffff


	//   ....[3]....
        /*0074*/ 	.word	0xffffffff


	//   ....[4]....
        /*0078*/ 	.word	0xffffffff


	//   ....[5]....
        /*007c*/ 	.word	0xffffffff


	//   ....[6]....
        /*0080*/ 	.word	0xffffffff


	//   ....[7]....
        /*0084*/ 	.word	0xffffffff


	//   ....[8]....
        /*0088*/ 	.word	0xffffffff


	//   ....[9]....
        /*008c*/ 	.word	0xffffffff


	//   ....[10]....
        /*0090*/ 	.word	0xffffffff


	//   ....[11]....
        /*0094*/ 	.word	0xffffffff


	//   ....[12]....
        /*0098*/ 	.word	0xffffffff


	//   ....[13]....
        /*009c*/ 	.word	0xffffffff


	//----- nvinfo : EIATTR_COOP_GROUP_INSTR_OFFSETS
	.align		4
.L_41:
        /*00a0*/ 	.byte	0x04, 0x28
        /*00a2*/ 	.short	(.L_43 - .L_42)


	//   ....[0]....
.L_42:
        /*00a4*/ 	.word	0x000000c0


	//   ....[1]....
        /*00a8*/ 	.word	0x00000500


	//   ....[2]....
        /*00ac*/ 	.word	0x00000b90


	//   ....[3]....
        /*00b0*/ 	.word	0x00000ce0


	//   ....[4]....
        /*00b4*/ 	.word	0x00000dd0


	//   ....[5]....
        /*00b8*/ 	.word	0x00000f30


	//   ....[6]....
        /*00bc*/ 	.word	0x000010c0


	//   ....[7]....
        /*00c0*/ 	.word	0x00001300


	//   ....[8]....
        /*00c4*/ 	.word	0x000024d0


	//   ....[9]....
        /*00c8*/ 	.word	0x000048a0


	//   ....[10]....
        /*00cc*/ 	.word	0x00004d70


	//   ....[11]....
        /*00d0*/ 	.word	0x00004da0


	//   ....[12]....
        /*00d4*/ 	.word	0x000058e0


	//   ....[13]....
        /*00d8*/ 	.word	0x00005af0


	//----- nvinfo : EIATTR_VRC_CTA_INIT_COUNT
	.align		4
.L_43:
        /*00dc*/ 	.byte	0x02, 0x4a
        /*00de*/ 	.byte	0x80
	.zero		1


	//----- nvinfo : EIATTR_SYSCALL_OFFSETS
	.align		4
        /*00e0*/ 	.byte	0x04, 0x46
        /*00e2*/ 	.short	(.L_45 - .L_44)


	//   ....[0]....
.L_44:
        /*00e4*/ 	.word	0x00007080


	//   ....[1]....
        /*00e8*/ 	.word	0x00007170


	//   ....[2]....
        /*00ec*/ 	.word	0x00007820


	//----- nvinfo : EIATTR_MBARRIER_INSTR_OFFSETS
	.align		4
.L_45:
        /*00f0*/ 	.byte	0x04, 0x39
        /*00f2*/ 	.short	(.L_47 - .L_46)


	//   ....[0]....
.L_46:
        /*00f4*/ 	.word	0x00000610
        /*00f8*/ 	.word	0x000000ff
        /*00fc*/ 	.word	0x00000000
        /*0100*/ 	.short	0x0100
        /*0102*/ 	.byte	0x08
	.zero		1


	//   ....[1]....
        /*0104*/ 	.word	0x00000620
        /*0108*/ 	.word	0x000000ff
        /*010c*/ 	.word	0x00000158
        /*0110*/ 	.short	0x0100
        /*0112*/ 	.byte	0x08
	.zero		1


	//   ....[2]....
        /*0114*/ 	.word	0x00000630
        /*0118*/ 	.word	0x000000ff
        /*011c*/ 	.word	0x00000008
        /*0120*/ 	.short	0x0100
        /*0122*/ 	.byte	0x08
	.zero		1


	//   ....[3]....
        /*0124*/ 	.word	0x00000640
        /*0128*/ 	.word	0x000000ff
        /*012c*/ 	.word	0x00000160
        /*0130*/ 	.short	0x0100
        /*0132*/ 	.byte	0x08
	.zero		1


	//   ....[4]....
        /*0134*/ 	.word	0x00000650
        /*0138*/ 	.word	0x000000ff
        /*013c*/ 	.word	0x00000010
        /*0140*/ 	.short	0x0100
        /*0142*/ 	.byte	0x08
	.zero		1


	//   ....[5]....
        /*0144*/ 	.word	0x00000660
        /*0148*/ 	.word	0x000000ff
        /*014c*/ 	.word	0x00000168
        /*0150*/ 	.short	0x0100
        /*0152*/ 	.byte	0x08
	.zero		1


	//   ....[6]....
        /*0154*/ 	.word	0x00000670
        /*0158*/ 	.word	0x000000ff
        /*015c*/ 	.word	0x00000018
        /*0160*/ 	.short	0x0100
        /*0162*/ 	.byte	0x08
	.zero		1


	//   ....[7]....
        /*0164*/ 	.word	0x00000680
        /*0168*/ 	.word	0x000000ff
        /*016c*/ 	.word	0x00000170
        /*0170*/ 	.short	0x0100
        /*0172*/ 	.byte	0x08
	.zero		1


	//   ....[8]....
        /*0174*/ 	.word	0x00000690
        /*0178*/ 	.word	0x000000ff
        /*017c*/ 	.word	0x00000020
        /*0180*/ 	.short	0x0100
        /*0182*/ 	.byte	0x08
	.zero		1


	//   ....[9]....
        /*0184*/ 	.word	0x000006a0
        /*0188*/ 	.word	0x000000ff
        /*018c*/ 	.word	0x00000178
        /*0190*/ 	.short	0x0100
        /*0192*/ 	.byte	0x08
	.zero		1


	//   ....[10]....
        /*0194*/ 	.word	0x000006b0
        /*0198*/ 	.word	0x000000ff
        /*019c*/ 	.word	0x00000028
        /*01a0*/ 	.short	0x0100
        /*01a2*/ 	.byte	0x08
	.zero		1


	//   ....[11]....
        /*01a4*/ 	.word	0x000006c0
        /*01a8*/ 	.word	0x000000ff
        /*01ac*/ 	.word	0x00000180
        /*01b0*/ 	.short	0x0100
        /*01b2*/ 	.byte	0x08
	.zero		1


	//   ....[12]....
        /*01b4*/ 	.word	0x000006d0
        /*01b8*/ 	.word	0x000000ff
        /*01bc*/ 	.word	0x00000030
        /*01c0*/ 	.short	0x0100
        /*01c2*/ 	.byte	0x08
	.zero		1


	//   ....[13]....
        /*01c4*/ 	.word	0x000006e0
        /*01c8*/ 	.word	0x000000ff
        /*01cc*/ 	.word	0x00000188
        /*01d0*/ 	.short	0x0100
        /*01d2*/ 	.byte	0x08
	.zero		1


	//   ....[14]....
        /*01d4*/ 	.word	0x000006f0
        /*01d8*/ 	.word	0x000000ff
        /*01dc*/ 	.word	0x00000038
        /*01e0*/ 	.short	0x0100
        /*01e2*/ 	.byte	0x08
	.zero		1


	//   ....[15]....
        /*01e4*/ 	.word	0x00000700
        /*01e8*/ 	.word	0x000000ff
        /*01ec*/ 	.word	0x00000190
        /*01f0*/ 	.short	0x0100
        /*01f2*/ 	.byte	0x08
	.zero		1


	//   ....[16]....
        /*01f4*/ 	.word	0x00000710
        /*01f8*/ 	.word	0x000000ff
        /*01fc*/ 	.word	0x00000040
        /*0200*/ 	.short	0x0100
        /*0202*/ 	.byte	0x08
	.zero		1


	//   ....[17]....
        /*0204*/ 	.word	0x00000720
        /*0208*/ 	.word	0x000000ff
        /*020c*/ 	.word	0x00000198
        /*0210*/ 	.short	0x0100
        /*0212*/ 	.byte	0x08
	.zero		1


	//   ....[18]....
        /*0214*/ 	.word	0x00000730
        /*0218*/ 	.word	0x000000ff
        /*021c*/ 	.word	0x00000048
        /*0220*/ 	.short	0x0100
        /*0222*/ 	.byte	0x08
	.zero		1


	//   ....[19]....
        /*0224*/ 	.word	0x00000740
        /*0228*/ 	.word	0x000000ff
        /*022c*/ 	.word	0x000001a0
        /*0230*/ 	.short	0x0100
        /*0232*/ 	.byte	0x08
	.zero		1


	//   ....[20]....
        /*0234*/ 	.word	0x00000750
        /*0238*/ 	.word	0x000000ff
        /*023c*/ 	.word	0x00000050
        /*0240*/ 	.short	0x0100
        /*0242*/ 	.byte	0x08
	.zero		1


	//   ....[21]....
        /*0244*/ 	.word	0x00000760
        /*0248*/ 	.word	0x000000ff
        /*024c*/ 	.word	0x000001a8
        /*0250*/ 	.short	0x0100
        /*0252*/ 	.byte	0x08
	.zero		1


	//   ....[22]....
        /*0254*/ 	.word	0x00000770
        /*0258*/ 	.word	0x000000ff
        /*025c*/ 	.word	0x00000058
        /*0260*/ 	.short	0x0100
        /*0262*/ 	.byte	0x08
	.zero		1


	//   ....[23]....
        /*0264*/ 	.word	0x00000780
        /*0268*/ 	.word	0x000000ff
        /*026c*/ 	.word	0x000001b0
        /*0270*/ 	.short	0x0100
        /*0272*/ 	.byte	0x08
	.zero		1


	//   ....[24]....
        /*0274*/ 	.word	0x00000790
        /*0278*/ 	.word	0x000000ff
        /*027c*/ 	.word	0x00000060
        /*0280*/ 	.short	0x0100
        /*0282*/ 	.byte	0x08
	.zero		1


	//   ....[25]....
        /*0284*/ 	.word	0x000007a0
        /*0288*/ 	.word	0x000000ff
        /*028c*/ 	.word	0x000001b8
        /*0290*/ 	.short	0x0100
        /*0292*/ 	.byte	0x08
	.zero		1


	//   ....[26]....
        /*0294*/ 	.word	0x000007b0
        /*0298*/ 	.word	0x000000ff
        /*029c*/ 	.word	0x00000068
        /*02a0*/ 	.short	0x0100
        /*02a2*/ 	.byte	0x08
	.zero		1


	//   ....[27]....
        /*02a4*/ 	.word	0x000007c0
        /*02a8*/ 	.word	0x000000ff
        /*02ac*/ 	.word	0x000001c0
        /*02b0*/ 	.short	0x0100
        /*02b2*/ 	.byte	0x08
	.zero		1


	//   ....[28]....
        /*02b4*/ 	.word	0x000007d0
        /*02b8*/ 	.word	0x000000ff
        /*02bc*/ 	.word	0x00000070
        /*02c0*/ 	.short	0x0100
        /*02c2*/ 	.byte	0x08
	.zero		1


	//   ....[29]....
        /*02c4*/ 	.word	0x000007e0
        /*02c8*/ 	.word	0x000000ff
        /*02cc*/ 	.word	0x000001c8
        /*02d0*/ 	.short	0x0100
        /*02d2*/ 	.byte	0x08
	.zero		1


	//   ....[30]....
        /*02d4*/ 	.word	0x000007f0
        /*02d8*/ 	.word	0x000000ff
        /*02dc*/ 	.word	0x00000078
        /*02e0*/ 	.short	0x0100
        /*02e2*/ 	.byte	0x08
	.zero		1


	//   ....[31]....
        /*02e4*/ 	.word	0x00000800
        /*02e8*/ 	.word	0x000000ff
        /*02ec*/ 	.word	0x000001d0
        /*02f0*/ 	.short	0x0100
        /*02f2*/ 	.byte	0x08
	.zero		1


	//   ....[32]....
        /*02f4*/ 	.word	0x00000810
        /*02f8*/ 	.word	0x000000ff
        /*02fc*/ 	.word	0x00000080
        /*0300*/ 	.short	0x0100
        /*0302*/ 	.byte	0x08
	.zero		1


	//   ....[33]....
        /*0304*/ 	.word	0x00000820
        /*0308*/ 	.word	0x000000ff
        /*030c*/ 	.word	0x000001d8
        /*0310*/ 	.short	0x0100
        /*0312*/ 	.byte	0x08
	.zero		1


	//   ....[34]....
        /*0314*/ 	.word	0x00000830
        /*0318*/ 	.word	0x000000ff
        /*031c*/ 	.word	0x00000088
        /*0320*/ 	.short	0x0100
        /*0322*/ 	.byte	0x08
	.zero		1


	//   ....[35]....
        /*0324*/ 	.word	0x00000840
        /*0328*/ 	.word	0x000000ff
        /*032c*/ 	.word	0x000001e0
        /*0330*/ 	.short	0x0100
        /*0332*/ 	.byte	0x08
	.zero		1


	//   ....[36]....
        /*0334*/ 	.word	0x00000850
        /*0338*/ 	.word	0x000000ff
        /*033c*/ 	.word	0x00000090
        /*0340*/ 	.short	0x0100
        /*0342*/ 	.byte	0x08
	.zero		1


	//   ....[37]....
        /*0344*/ 	.word	0x00000860
        /*0348*/ 	.word	0x000000ff
        /*034c*/ 	.word	0x000001e8
        /*0350*/ 	.short	0x0100
        /*0352*/ 	.byte	0x08
	.zero		1


	//   ....[38]....
        /*0354*/ 	.word	0x00000870
        /*0358*/ 	.word	0x000000ff
        /*035c*/ 	.word	0x00000098
        /*0360*/ 	.short	0x0100
        /*0362*/ 	.byte	0x08
	.zero		1


	//   ....[39]....
        /*0364*/ 	.word	0x00000880
        /*0368*/ 	.word	0x000000ff
        /*036c*/ 	.word	0x000001f0
        /*0370*/ 	.short	0x0100
        /*0372*/ 	.byte	0x08
	.zero		1


	//   ....[40]....
        /*0374*/ 	.word	0x00000890
        /*0378*/ 	.word	0x000000ff
        /*037c*/ 	.word	0x000000a0
        /*0380*/ 	.short	0x0100
        /*0382*/ 	.byte	0x08
	.zero		1


	//   ....[41]....
        /*0384*/ 	.word	0x000008a0
        /*0388*/ 	.word	0x000000ff
        /*038c*/ 	.word	0x000001f8
        /*0390*/ 	.short	0x0100
        /*0392*/ 	.byte	0x08
	.zero		1


	//   ....[42]....
        /*0394*/ 	.word	0x000008b0
        /*0398*/ 	.word	0x000000ff
        /*039c*/ 	.word	0x000000a8
        /*03a0*/ 	.short	0x0100
        /*03a2*/ 	.byte	0x08
	.zero		1


	//   ....[43]....
        /*03a4*/ 	.word	0x000008c0
        /*03a8*/ 	.word	0x000000ff
        /*03ac*/ 	.word	0x00000200
        /*03b0*/ 	.short	0x0100
        /*03b2*/ 	.byte	0x08
	.zero		1


	//   ....[44]....
        /*03b4*/ 	.word	0x000008d0
        /*03b8*/ 	.word	0x000000ff
        /*03bc*/ 	.word	0x000000b0
        /*03c0*/ 	.short	0x0100
        /*03c2*/ 	.byte	0x08
	.zero		1


	//   ....[45]....
        /*03c4*/ 	.word	0x000008e0
        /*03c8*/ 	.word	0x000000ff
        /*03cc*/ 	.word	0x00000208
        /*03d0*/ 	.short	0x0100
        /*03d2*/ 	.byte	0x08
	.zero		1


	//   ....[46]....
        /*03d4*/ 	.word	0x000008f0
        /*03d8*/ 	.word	0x000000ff
        /*03dc*/ 	.word	0x000000b8
        /*03e0*/ 	.short	0x0100
        /*03e2*/ 	.byte	0x08
	.zero		1


	//   ....[47]....
        /*03e4*/ 	.word	0x00000900
        /*03e8*/ 	.word	0x000000ff
        /*03ec*/ 	.word	0x00000210
        /*03f0*/ 	.short	0x0100
        /*03f2*/ 	.byte	0x08
	.zero		1


	//   ....[48]....
        /*03f4*/ 	.word	0x00000910
        /*03f8*/ 	.word	0x000000ff
        /*03fc*/ 	.word	0x000000c0
        /*0400*/ 	.short	0x0100
        /*0402*/ 	.byte	0x08
	.zero		1


	//   ....[49]....
        /*0404*/ 	.word	0x00000920
        /*0408*/ 	.word	0x000000ff
        /*040c*/ 	.word	0x00000218
        /*0410*/ 	.short	0x0100
        /*0412*/ 	.byte	0x08
	.zero		1


	//   ....[50]....
        /*0414*/ 	.word	0x00000930
        /*0418*/ 	.word	0x000000ff
        /*041c*/ 	.word	0x000000c8
        /*0420*/ 	.short	0x0100
        /*0422*/ 	.byte	0x08
	.zero		1


	//   ....[51]....
        /*0424*/ 	.word	0x00000940
        /*0428*/ 	.word	0x000000ff
        /*042c*/ 	.word	0x00000220
        /*0430*/ 	.short	0x0100
        /*0432*/ 	.byte	0x08
	.zero		1


	//   ....[52]....
        /*0434*/ 	.word	0x00000950
        /*0438*/ 	.word	0x000000ff
        /*043c*/ 	.word	0x000000d0
        /*0440*/ 	.short	0x0100
        /*0442*/ 	.byte	0x08
	.zero		1


	//   ....[53]....
        /*0444*/ 	.word	0x00000960
        /*0448*/ 	.word	0x000000ff
        /*044c*/ 	.word	0x00000228
        /*0450*/ 	.short	0x0100
        /*0452*/ 	.byte	0x08
	.zero		1


	//   ....[54]....
        /*0454*/ 	.word	0x00000970
        /*0458*/ 	.word	0x000000ff
        /*045c*/ 	.word	0x000000d8
        /*0460*/ 	.short	0x0100
        /*0462*/ 	.byte	0x08
	.zero		1


	//   ....[55]....
        /*0464*/ 	.word	0x00000980
        /*0468*/ 	.word	0x000000ff
        /*046c*/ 	.word	0x00000230
        /*0470*/ 	.short	0x0100
        /*0472*/ 	.byte	0x08
	.zero		1


	//   ....[56]....
        /*0474*/ 	.word	0x00000990
        /*0478*/ 	.word	0x000000ff
        /*047c*/ 	.word	0x000000e0
        /*0480*/ 	.short	0x0100
        /*0482*/ 	.byte	0x08
	.zero		1


	//   ....[57]....
        /*0484*/ 	.word	0x000009a0
        /*0488*/ 	.word	0x000000ff
        /*048c*/ 	.word	0x00000238
        /*0490*/ 	.short	0x0100
        /*0492*/ 	.byte	0x08
	.zero		1


	//   ....[58]....
        /*0494*/ 	.word	0x000009b0
        /*0498*/ 	.word	0x000000ff
        /*049c*/ 	.word	0x000000e8
        /*04a0*/ 	.short	0x0100
        /*04a2*/ 	.byte	0x08
	.zero		1


	//   ....[59]....
        /*04a4*/ 	.word	0x000009c0
        /*04a8*/ 	.word	0x000000ff
        /*04ac*/ 	.word	0x00000240
        /*04b0*/ 	.short	0x0100
        /*04b2*/ 	.byte	0x08
	.zero		1


	//   ....[60]....
        /*04b4*/ 	.word	0x000009d0
        /*04b8*/ 	.word	0x000000ff
        /*04bc*/ 	.word	0x000000f0
        /*04c0*/ 	.short	0x0100
        /*04c2*/ 	.byte	0x08
	.zero		1


	//   ....[61]....
        /*04c4*/ 	.word	0x000009e0
        /*04c8*/ 	.word	0x000000ff
        /*04cc*/ 	.word	0x00000248
        /*04d0*/ 	.short	0x0100
        /*04d2*/ 	.byte	0x08
	.zero		1


	//   ....[62]....
        /*04d4*/ 	.word	0x000009f0
        /*04d8*/ 	.word	0x000000ff
        /*04dc*/ 	.word	0x000000f8
        /*04e0*/ 	.short	0x0100
        /*04e2*/ 	.byte	0x08
	.zero		1


	//   ....[63]....
        /*04e4*/ 	.word	0x00000a00
        /*04e8*/ 	.word	0x000000ff
        /*04ec*/ 	.word	0x00000250
        /*04f0*/ 	.short	0x0100
        /*04f2*/ 	.byte	0x08
	.zero		1


	//   ....[64]....
        /*04f4*/ 	.word	0x00000a10
        /*04f8*/ 	.word	0x000000ff
        /*04fc*/ 	.word	0x00000100
        /*0500*/ 	.short	0x0100
        /*0502*/ 	.byte	0x08
	.zero		1


	//   ....[65]....
        /*0504*/ 	.word	0x00000a20
        /*0508*/ 	.word	0x000000ff
        /*050c*/ 	.word	0x00000258
        /*0510*/ 	.short	0x0100
        /*0512*/ 	.byte	0x08
	.zero		1


	//   ....[66]....
        /*0514*/ 	.word	0x00000a30
        /*0518*/ 	.word	0x000000ff
        /*051c*/ 	.word	0x00000108
        /*0520*/ 	.short	0x0100
        /*0522*/ 	.byte	0x08
	.zero		1


	//   ....[67]....
        /*0524*/ 	.word	0x00000a40
        /*0528*/ 	.word	0x000000ff
        /*052c*/ 	.word	0x00000260
        /*0530*/ 	.short	0x0100
        /*0532*/ 	.byte	0x08
	.zero		1


	//   ....[68]....
        /*0534*/ 	.word	0x00000a50
        /*0538*/ 	.word	0x000000ff
        /*053c*/ 	.word	0x00000110
        /*0540*/ 	.short	0x0100
        /*0542*/ 	.byte	0x08
	.zero		1


	//   ....[69]....
        /*0544*/ 	.word	0x00000a60
        /*0548*/ 	.word	0x000000ff
        /*054c*/ 	.word	0x00000268
        /*0550*/ 	.short	0x0100
        /*0552*/ 	.byte	0x08
	.zero		1


	//   ....[70]....
        /*0554*/ 	.word	0x00000a70
        /*0558*/ 	.word	0x000000ff
        /*055c*/ 	.word	0x00000118
        /*0560*/ 	.short	0x0100
        /*0562*/ 	.byte	0x08
	.zero		1


	//   ....[71]....
        /*0564*/ 	.word	0x00000a80
        /*0568*/ 	.word	0x000000ff
        /*056c*/ 	.word	0x00000270
        /*0570*/ 	.short	0x0100
        /*0572*/ 	.byte	0x08
	.zero		1


	//   ....[72]....
        /*0574*/ 	.word	0x00000a90
        /*0578*/ 	.word	0x000000ff
        /*057c*/ 	.word	0x00000120
        /*0580*/ 	.short	0x0100
        /*0582*/ 	.byte	0x08
	.zero		1


	//   ....[73]....
        /*0584*/ 	.word	0x00000aa0
        /*0588*/ 	.word	0x000000ff
        /*058c*/ 	.word	0x00000278
        /*0590*/ 	.short	0x0100
        /*0592*/ 	.byte	0x08
	.zero		1


	//   ....[74]....
        /*0594*/ 	.word	0x00000ab0
        /*0598*/ 	.word	0x000000ff
        /*059c*/ 	.word	0x00000128
        /*05a0*/ 	.short	0x0100
        /*05a2*/ 	.byte	0x08
	.zero		1


	//   ....[75]....
        /*05a4*/ 	.word	0x00000ac0
        /*05a8*/ 	.word	0x000000ff
        /*05ac*/ 	.word	0x00000280
        /*05b0*/ 	.short	0x0100
        /*05b2*/ 	.byte	0x08
	.zero		1


	//   ....[76]....
        /*05b4*/ 	.word	0x00000ad0
        /*05b8*/ 	.word	0x000000ff
        /*05bc*/ 	.word	0x00000130
        /*05c0*/ 	.short	0x0100
        /*05c2*/ 	.byte	0x08
	.zero		1


	//   ....[77]....
        /*05c4*/ 	.word	0x00000ae0
        /*05c8*/ 	.word	0x000000ff
        /*05cc*/ 	.word	0x00000288
        /*05d0*/ 	.short	0x0100
        /*05d2*/ 	.byte	0x08
	.zero		1


	//   ....[78]....
        /*05d4*/ 	.word	0x00000af0
        /*05d8*/ 	.word	0x000000ff
        /*05dc*/ 	.word	0x00000138
        /*05e0*/ 	.short	0x0100
        /*05e2*/ 	.byte	0x08
	.zero		1


	//   ....[79]....
        /*05e4*/ 	.word	0x00000b00
        /*05e8*/ 	.word	0x000000ff
        /*05ec*/ 	.word	0x00000290
        /*05f0*/ 	.short	0x0100
        /*05f2*/ 	.byte	0x08
	.zero		1


	//   ....[80]....
        /*05f4*/ 	.word	0x00000b10
        /*05f8*/ 	.word	0x000000ff
        /*05fc*/ 	.word	0x00000140
        /*0600*/ 	.short	0x0100
        /*0602*/ 	.byte	0x08
	.zero		1


	//   ....[81]....
        /*0604*/ 	.word	0x00000b20
        /*0608*/ 	.word	0x000000ff
        /*060c*/ 	.word	0x00000298
        /*0610*/ 	.short	0x0100
        /*0612*/ 	.byte	0x08
	.zero		1


	//   ....[82]....
        /*0614*/ 	.word	0x00000b30
        /*0618*/ 	.word	0x000000ff
        /*061c*/ 	.word	0x00000148
        /*0620*/ 	.short	0x0100
        /*0622*/ 	.byte	0x08
	.zero		1


	//   ....[83]....
        /*0624*/ 	.word	0x00000b40
        /*0628*/ 	.word	0x000000ff
        /*062c*/ 	.word	0x000002a0
        /*0630*/ 	.short	0x0100
        /*0632*/ 	.byte	0x08
	.zero		1


	//   ....[84]....
        /*0634*/ 	.word	0x00000b50
        /*0638*/ 	.word	0x000000ff
        /*063c*/ 	.word	0x00000150
        /*0640*/ 	.short	0x0100
        /*0642*/ 	.byte	0x08
	.zero		1


	//   ....[85]....
        /*0644*/ 	.word	0x00000b60
        /*0648*/ 	.word	0x000000ff
        /*064c*/ 	.word	0x000002a8
        /*0650*/ 	.short	0x0100
        /*0652*/ 	.byte	0x08
	.zero		1


	//   ....[86]....
        /*0654*/ 	.word	0x00000c90
        /*0658*/ 	.word	0x000000ff
        /*065c*/ 	.word	0x000002b0
        /*0660*/ 	.short	0x0100
        /*0662*/ 	.byte	0x09
	.zero		1


	//   ....[87]....
        /*0664*/ 	.word	0x00000ca0
        /*0668*/ 	.word	0x000000ff
        /*066c*/ 	.word	0x000002c0
        /*0670*/ 	.short	0x0100
        /*0672*/ 	.byte	0x09
	.zero		1


	//   ....[88]....
        /*0674*/ 	.word	0x00000cb0
        /*0678*/ 	.word	0x000000ff
        /*067c*/ 	.word	0x000002b8
        /*0680*/ 	.short	0x0100
        /*0682*/ 	.byte	0x09
	.zero		1


	//   ....[89]....
        /*0684*/ 	.word	0x00000cc0
        /*0688*/ 	.word	0x000000ff
        /*068c*/ 	.word	0x000002c8
        /*0690*/ 	.short	0x0100
        /*0692*/ 	.byte	0x09
	.zero		1


	//   ....[90]....
        /*0694*/ 	.word	0x00000da0
        /*0698*/ 	.word	0x000000ff
        /*069c*/ 	.word	0x000002d0
        /*06a0*/ 	.short	0x0100
        /*06a2*/ 	.byte	0x08
	.zero		1


	//   ....[91]....
        /*06a4*/ 	.word	0x00000db0
        /*06a8*/ 	.word	0x000000ff
        /*06ac*/ 	.word	0x000002d8
        /*06b0*/ 	.short	0x0100
        /*06b2*/ 	.byte	0x08
	.zero		1


	//   ....[92]....
        /*06b4*/ 	.word	0x00000ee0
        /*06b8*/ 	.word	0x000000ff
        /*06bc*/ 	.word	0x000002e0
        /*06c0*/ 	.short	0x0100
        /*06c2*/ 	.byte	0x08
	.zero		1


	//   ....[93]....
        /*06c4*/ 	.word	0x00000ef0
        /*06c8*/ 	.word	0x000000ff
        /*06cc*/ 	.word	0x000002f0
        /*06d0*/ 	.short	0x0100
        /*06d2*/ 	.byte	0x08
	.zero		1


	//   ....[94]....
        /*06d4*/ 	.word	0x00000f00
        /*06d8*/ 	.word	0x000000ff
        /*06dc*/ 	.word	0x000002e8
        /*06e0*/ 	.short	0x0100
        /*06e2*/ 	.byte	0x08
	.zero		1


	//   ....[95]....
        /*06e4*/ 	.word	0x00000f10
        /*06e8*/ 	.word	0x000000ff
        /*06ec*/ 	.word	0x000002f8
        /*06f0*/ 	.short	0x0100
        /*06f2*/ 	.byte	0x08
	.zero		1


	//   ....[96]....
        /*06f4*/ 	.word	0x00001030
        /*06f8*/ 	.word	0x000000ff
        /*06fc*/ 	.word	0x00000300
        /*0700*/ 	.short	0x0100
        /*0702*/ 	.byte	0x09
	.zero		1


	//   ....[97]....
        /*0704*/ 	.word	0x00001040
        /*0708*/ 	.word	0x000000ff
        /*070c*/ 	.word	0x00000320
        /*0710*/ 	.short	0x0100
        /*0712*/ 	.byte	0x09
	.zero		1


	//   ....[98]....
        /*0714*/ 	.word	0x00001050
        /*0718*/ 	.word	0x000000ff
        /*071c*/ 	.word	0x00000308
        /*0720*/ 	.short	0x0100
        /*0722*/ 	.byte	0x09
	.zero		1


	//   ....[99]....
        /*0724*/ 	.word	0x00001060
        /*0728*/ 	.word	0x000000ff
        /*072c*/ 	.word	0x00000328
        /*0730*/ 	.short	0x0100
        /*0732*/ 	.byte	0x09
	.zero		1


	//   ....[100]....
        /*0734*/ 	.word	0x00001070
        /*0738*/ 	.word	0x000000ff
        /*073c*/ 	.word	0x00000310
        /*0740*/ 	.short	0x0100
        /*0742*/ 	.byte	0x09
	.zero		1


	//   ....[101]....
        /*0744*/ 	.word	0x00001080
        /*0748*/ 	.word	0x000000ff
        /*074c*/ 	.word	0x00000330
        /*0750*/ 	.short	0x0100
        /*0752*/ 	.byte	0x09
	.zero		1


	//   ....[102]....
        /*0754*/ 	.word	0x00001090
        /*0758*/ 	.word	0x000000ff
        /*075c*/ 	.word	0x00000318
        /*0760*/ 	.short	0x0100
        /*0762*/ 	.byte	0x09
	.zero		1


	//   ....[103]....
        /*0764*/ 	.word	0x000010a0
        /*0768*/ 	.word	0x000000ff
        /*076c*/ 	.word	0x00000338
        /*0770*/ 	.short	0x0100
        /*0772*/ 	.byte	0x09
	.zero		1


	//   ....[104]....
        /*0774*/ 	.word	0x00001190
        /*0778*/ 	.word	0x000000ff
        /*077c*/ 	.word	0x00000340
        /*0780*/ 	.short	0x0100
        /*0782*/ 	.byte	0x08
	.zero		1


	//   ....[105]....
        /*0784*/ 	.word	0x000011a0
        /*0788*/ 	.word	0x000000ff
        /*078c*/ 	.word	0x00000350
        /*0790*/ 	.short	0x0100
        /*0792*/ 	.byte	0x08
	.zero		1


	//   ....[106]....
        /*0794*/ 	.word	0x000011b0
        /*0798*/ 	.word	0x000000ff
        /*079c*/ 	.word	0x00000348
        /*07a0*/ 	.short	0x0100
        /*07a2*/ 	.byte	0x08
	.zero		1


	//   ....[107]....
        /*07a4*/ 	.word	0x000011c0
        /*07a8*/ 	.word	0x000000ff
        /*07ac*/ 	.word	0x00000358
        /*07b0*/ 	.short	0x0100
        /*07b2*/ 	.byte	0x08
	.zero		1


	//   ....[108]....
        /*07b4*/ 	.word	0x000012b0
        /*07b8*/ 	.word	0x000000ff
        /*07bc*/ 	.word	0x00000360
        /*07c0*/ 	.short	0x0100
        /*07c2*/ 	.byte	0x06
	.zero		1


	//   ....[109]....
        /*07c4*/ 	.word	0x00001cd0
        /*07c8*/ 	.word	0x00000003
        /*07cc*/ 	.word	0x00000350
        /*07d0*/ 	.short	0x010a
        /*07d2*/ 	.byte	0xff
	.zero		1


	//   ....[110]....
        /*07d4*/ 	.word	0x00001d00
        /*07d8*/ 	.word	0x00000003
        /*07dc*/ 	.word	0x00000340
        /*07e0*/ 	.short	0x0101
        /*07e2*/ 	.byte	0xff
	.zero		1


	//   ....[111]....
        /*07e4*/ 	.word	0x00001e00
        /*07e8*/ 	.word	0x000000ff
        /*07ec*/ 	.word	0x00000158
        /*07f0*/ 	.short	0x010a
        /*07f2*/ 	.byte	0x08
	.zero		1


	//   ....[112]....
        /*07f4*/ 	.word	0x00001ed0
        /*07f8*/ 	.word	0x000000ff
        /*07fc*/ 	.word	0x00000158
        /*0800*/ 	.short	0x010a
        /*0802*/ 	.byte	0x21
	.zero		1


	//   ....[113]....
        /*0804*/ 	.word	0x00002080
        /*0808*/ 	.word	0x000000ff
        /*080c*/ 	.word	0x00000158
        /*0810*/ 	.short	0x010a
        /*0812*/ 	.byte	0x08
	.zero		1


	//   ....[114]....
        /*0814*/ 	.word	0x00002180
        /*0818*/ 	.word	0x000000ff
        /*081c*/ 	.word	0x000002d8
        /*0820*/ 	.short	0x0101
        /*0822*/ 	.byte	0x04
	.zero		1


	//   ....[115]....
        /*0824*/ 	.word	0x000021a0
        /*0828*/ 	.word	0x000000ff
        /*082c*/ 	.word	0x00000158
        /*0830*/ 	.short	0x010a
        /*0832*/ 	.byte	0x08
	.zero		1


	//   ....[116]....
        /*0834*/ 	.word	0x00002220
        /*0838*/ 	.word	0x000000ff
        /*083c*/ 	.word	0x00000158
        /*0840*/ 	.short	0x010a
        /*0842*/ 	.byte	0x11
	.zero		1


	//   ....[117]....
        /*0844*/ 	.word	0x000023b0
        /*0848*/ 	.word	0x000000ff
        /*084c*/ 	.word	0x00000158
        /*0850*/ 	.short	0x010a
        /*0852*/ 	.byte	0x08
	.zero		1


	//   ....[118]....
        /*0854*/ 	.word	0x00002500
        /*0858*/ 	.word	0x00000002
        /*085c*/ 	.word	0x000002e0
        /*0860*/ 	.short	0x010a
        /*0862*/ 	.byte	0xff
	.zero		1


	//   ....[119]....
        /*0864*/ 	.word	0x000025c0
        /*0868*/ 	.word	0x00000002
        /*086c*/ 	.word	0x00000000
        /*0870*/ 	.short	0x0101
        /*0872*/ 	.byte	0xff
	.zero		1


	//   ....[120]....
        /*0874*/ 	.word	0x00002b20
        /*0878*/ 	.word	0x000000ff
        /*087c*/ 	.word	0x00000000
        /*0880*/ 	.short	0x010a
        /*0882*/ 	.byte	0x05
	.zero		1


	//   ....[121]....
        /*0884*/ 	.word	0x00002bb0
        /*0888*/ 	.word	0x000000ff
        /*088c*/ 	.word	0x00000000
        /*0890*/ 	.short	0x010a
        /*0892*/ 	.byte	0x05
	.zero		1


	//   ....[122]....
        /*0894*/ 	.word	0x00002c40
        /*0898*/ 	.word	0x000000ff
        /*089c*/ 	.word	0x00000000
        /*08a0*/ 	.short	0x010a
        /*08a2*/ 	.byte	0x05
	.zero		1


	//   ....[123]....
        /*08a4*/ 	.word	0x00002cd0
        /*08a8*/ 	.word	0x000000ff
        /*08ac*/ 	.word	0x00000000
        /*08b0*/ 	.short	0x010a
        /*08b2*/ 	.byte	0x05
	.zero		1


	//   ....[124]....
        /*08b4*/ 	.word	0x00002d60
        /*08b8*/ 	.word	0x000000ff
        /*08bc*/ 	.word	0x00000000
        /*08c0*/ 	.short	0x010a
        /*08c2*/ 	.byte	0x05
	.zero		1


	//   ....[125]....
        /*08c4*/ 	.word	0x00002df0
        /*08c8*/ 	.word	0x000000ff
        /*08cc*/ 	.word	0x00000000
        /*08d0*/ 	.short	0x010a
        /*08d2*/ 	.byte	0x05
	.zero		1


	//   ....[126]....
        /*08d4*/ 	.word	0x00002e80
        /*08d8*/ 	.word	0x000000ff
        /*08dc*/ 	.word	0x00000000
        /*08e0*/ 	.short	0x010a
        /*08e2*/ 	.byte	0x05
	.zero		1


	//   ....[127]....
        /*08e4*/ 	.word	0x00002f10
        /*08e8*/ 	.word	0x000000ff
        /*08ec*/ 	.word	0x00000000
        /*08f0*/ 	.short	0x010a
        /*08f2*/ 	.byte	0x05
	.zero		1


	//   ....[128]....
        /*08f4*/ 	.word	0x00002fa0
        /*08f8*/ 	.word	0x000000ff
        /*08fc*/ 	.word	0x00000000
        /*0900*/ 	.short	0x010a
        /*0902*/ 	.byte	0x05
	.zero		1


	//   ....[129]....
        /*0904*/ 	.word	0x00003030
        /*0908*/ 	.word	0x000000ff
        /*090c*/ 	.word	0x00000000
        /*0910*/ 	.short	0x010a
        /*0912*/ 	.byte	0x05
	.zero		1


	//   ....[130]....
        /*0914*/ 	.word	0x000030c0
        /*0918*/ 	.word	0x000000ff
        /*091c*/ 	.word	0x00000000
        /*0920*/ 	.short	0x010a
        /*0922*/ 	.byte	0x05
	.zero		1


	//   ....[131]....
        /*0924*/ 	.word	0x00003150
        /*0928*/ 	.word	0x000000ff
        /*092c*/ 	.word	0x00000000
        /*0930*/ 	.short	0x010a
        /*0932*/ 	.byte	0x05
	.zero		1


	//   ....[132]....
        /*0934*/ 	.word	0x000031e0
        /*0938*/ 	.word	0x000000ff
        /*093c*/ 	.word	0x00000000
        /*0940*/ 	.short	0x010a
        /*0942*/ 	.byte	0x05
	.zero		1


	//   ....[133]....
        /*0944*/ 	.word	0x00003270
        /*0948*/ 	.word	0x000000ff
        /*094c*/ 	.word	0x00000000
        /*0950*/ 	.short	0x010a
        /*0952*/ 	.byte	0x05
	.zero		1


	//   ....[134]....
        /*0954*/ 	.word	0x00003300
        /*0958*/ 	.word	0x000000ff
        /*095c*/ 	.word	0x00000000
        /*0960*/ 	.short	0x010a
        /*0962*/ 	.byte	0x05
	.zero		1


	//   ....[135]....
        /*0964*/ 	.word	0x00003390
        /*0968*/ 	.word	0x000000ff
        /*096c*/ 	.word	0x00000000
        /*0970*/ 	.short	0x010a
        /*0972*/ 	.byte	0x05
	.zero		1


	//   ....[136]....
        /*0974*/ 	.word	0x00003420
        /*0978*/ 	.word	0x000000ff
        /*097c*/ 	.word	0x00000000
        /*0980*/ 	.short	0x010a
        /*0982*/ 	.byte	0x05
	.zero		1


	//   ....[137]....
        /*0984*/ 	.word	0x000034b0
        /*0988*/ 	.word	0x000000ff
        /*098c*/ 	.word	0x00000000
        /*0990*/ 	.short	0x010a
        /*0992*/ 	.byte	0x05
	.zero		1


	//   ....[138]....
        /*0994*/ 	.word	0x00003540
        /*0998*/ 	.word	0x000000ff
        /*099c*/ 	.word	0x00000000
        /*09a0*/ 	.short	0x010a
        /*09a2*/ 	.byte	0x05
	.zero		1


	//   ....[139]....
        /*09a4*/ 	.word	0x000035d0
        /*09a8*/ 	.word	0x000000ff
        /*09ac*/ 	.word	0x00000000
        /*09b0*/ 	.short	0x010a
        /*09b2*/ 	.byte	0x05
	.zero		1


	//   ....[140]....
        /*09b4*/ 	.word	0x00003660
        /*09b8*/ 	.word	0x000000ff
        /*09bc*/ 	.word	0x00000000
        /*09c0*/ 	.short	0x010a
        /*09c2*/ 	.byte	0x05
	.zero		1


	//   ....[141]....
        /*09c4*/ 	.word	0x000036f0
        /*09c8*/ 	.word	0x000000ff
        /*09cc*/ 	.word	0x00000000
        /*09d0*/ 	.short	0x010a
        /*09d2*/ 	.byte	0x05
	.zero		1


	//   ....[142]....
        /*09d4*/ 	.word	0x00003780
        /*09d8*/ 	.word	0x000000ff
        /*09dc*/ 	.word	0x00000000
        /*09e0*/ 	.short	0x010a
        /*09e2*/ 	.byte	0x05
	.zero		1


	//   ....[143]....
        /*09e4*/ 	.word	0x00003810
        /*09e8*/ 	.word	0x000000ff
        /*09ec*/ 	.word	0x00000000
        /*09f0*/ 	.short	0x010a
        /*09f2*/ 	.byte	0x05
	.zero		1


	//   ....[144]....
        /*09f4*/ 	.word	0x000038a0
        /*09f8*/ 	.word	0x000000ff
        /*09fc*/ 	.word	0x00000000
        /*0a00*/ 	.short	0x010a
        /*0a02*/ 	.byte	0x05
	.zero		1


	//   ....[145]....
        /*0a04*/ 	.word	0x00003930
        /*0a08*/ 	.word	0x000000ff
        /*0a0c*/ 	.word	0x00000000
        /*0a10*/ 	.short	0x010a
        /*0a12*/ 	.byte	0x05
	.zero		1


	//   ....[146]....
        /*0a14*/ 	.word	0x000039c0
        /*0a18*/ 	.word	0x000000ff
        /*0a1c*/ 	.word	0x00000000
        /*0a20*/ 	.short	0x010a
        /*0a22*/ 	.byte	0x05
	.zero		1


	//   ....[147]....
        /*0a24*/ 	.word	0x00003a50
        /*0a28*/ 	.word	0x000000ff
        /*0a2c*/ 	.word	0x00000000
        /*0a30*/ 	.short	0x010a
        /*0a32*/ 	.byte	0x05
	.zero		1


	//   ....[148]....
        /*0a34*/ 	.word	0x00003ae0
        /*0a38*/ 	.word	0x000000ff
        /*0a3c*/ 	.word	0x00000000
        /*0a40*/ 	.short	0x010a
        /*0a42*/ 	.byte	0x05
	.zero		1


	//   ....[149]....
        /*0a44*/ 	.word	0x00003b70
        /*0a48*/ 	.word	0x000000ff
        /*0a4c*/ 	.word	0x00000000
        /*0a50*/ 	.short	0x010a
        /*0a52*/ 	.byte	0x05
	.zero		1


	//   ....[150]....
        /*0a54*/ 	.word	0x00003c00
        /*0a58*/ 	.word	0x000000ff
        /*0a5c*/ 	.word	0x00000000
        /*0a60*/ 	.short	0x010a
        /*0a62*/ 	.byte	0x05
	.zero		1


	//   ....[151]....
        /*0a64*/ 	.word	0x00003c90
        /*0a68*/ 	.word	0x000000ff
        /*0a6c*/ 	.word	0x00000000
        /*0a70*/ 	.short	0x010a
        /*0a72*/ 	.byte	0x05
	.zero		1


	//   ....[152]....
        /*0a74*/ 	.word	0x00003d20
        /*0a78*/ 	.word	0x000000ff
        /*0a7c*/ 	.word	0x00000000
        /*0a80*/ 	.short	0x010a
        /*0a82*/ 	.byte	0x05
	.zero		1


	//   ....[153]....
        /*0a84*/ 	.word	0x00003db0
        /*0a88*/ 	.word	0x000000ff
        /*0a8c*/ 	.word	0x00000000
        /*0a90*/ 	.short	0x010a
        /*0a92*/ 	.byte	0x05
	.zero		1


	//   ....[154]....
        /*0a94*/ 	.word	0x00003e40
        /*0a98*/ 	.word	0x000000ff
        /*0a9c*/ 	.word	0x00000000
        /*0aa0*/ 	.short	0x010a
        /*0aa2*/ 	.byte	0x05
	.zero		1


	//   ....[155]....
        /*0aa4*/ 	.word	0x00003ed0
        /*0aa8*/ 	.word	0x000000ff
        /*0aac*/ 	.word	0x00000000
        /*0ab0*/ 	.short	0x010a
        /*0ab2*/ 	.byte	0x05
	.zero		1


	//   ....[156]....
        /*0ab4*/ 	.word	0x00003f60
        /*0ab8*/ 	.word	0x000000ff
        /*0abc*/ 	.word	0x00000000
        /*0ac0*/ 	.short	0x010a
        /*0ac2*/ 	.byte	0x05
	.zero		1


	//   ....[157]....
        /*0ac4*/ 	.word	0x00003ff0
        /*0ac8*/ 	.word	0x000000ff
        /*0acc*/ 	.word	0x00000000
        /*0ad0*/ 	.short	0x010a
        /*0ad2*/ 	.byte	0x05
	.zero		1


	//   ....[158]....
        /*0ad4*/ 	.word	0x00004080
        /*0ad8*/ 	.word	0x000000ff
        /*0adc*/ 	.word	0x00000000
        /*0ae0*/ 	.short	0x010a
        /*0ae2*/ 	.byte	0x05
	.zero		1


	//   ....[159]....
        /*0ae4*/ 	.word	0x00004110
        /*0ae8*/ 	.word	0x000000ff
        /*0aec*/ 	.word	0x00000000
        /*0af0*/ 	.short	0x010a
        /*0af2*/ 	.byte	0x05
	.zero		1


	//   ....[160]....
        /*0af4*/ 	.word	0x000041a0
        /*0af8*/ 	.word	0x000000ff
        /*0afc*/ 	.word	0x00000000
        /*0b00*/ 	.short	0x010a
        /*0b02*/ 	.byte	0x05
	.zero		1


	//   ....[161]....
        /*0b04*/ 	.word	0x00004230
        /*0b08*/ 	.word	0x000000ff
        /*0b0c*/ 	.word	0x00000000
        /*0b10*/ 	.short	0x010a
        /*0b12*/ 	.byte	0x05
	.zero		1


	//   ....[162]....
        /*0b14*/ 	.word	0x000042d0
        /*0b18*/ 	.word	0x00000000
        /*0b1c*/ 	.word	0x00000000
        /*0b20*/ 	.short	0x010a
        /*0b22*/ 	.byte	0xff
	.zero		1


	//   ....[163]....
        /*0b24*/ 	.word	0x00004400
        /*0b28*/ 	.word	0x00000000
        /*0b2c*/ 	.word	0x00000340
        /*0b30*/ 	.short	0x010a
        /*0b32*/ 	.byte	0xff
	.zero		1


	//   ....[164]....
        /*0b34*/ 	.word	0x00004470
        /*0b38*/ 	.word	0x00000004
        /*0b3c*/ 	.word	0x00000000
        /*0b40*/ 	.short	0x0101
        /*0b42*/ 	.byte	0xff
	.zero		1


	//   ....[165]....
        /*0b44*/ 	.word	0x00004490
        /*0b48*/ 	.word	0x000000ff
        /*0b4c*/ 	.word	0x000002f0
        /*0b50*/ 	.short	0x010a
        /*0b52*/ 	.byte	0x05
	.zero		1


	//   ....[166]....
        /*0b54*/ 	.word	0x000045b0
        /*0b58*/ 	.word	0x00000000
        /*0b5c*/ 	.word	0x000002e0
        /*0b60*/ 	.short	0x010a
        /*0b62*/ 	.byte	0xff
	.zero		1


	//   ....[167]....
        /*0b64*/ 	.word	0x000046b0
        /*0b68*/ 	.word	0x00000000
        /*0b6c*/ 	.word	0x00000000
        /*0b70*/ 	.short	0x0101
        /*0b72*/ 	.byte	0xff
	.zero		1


	//   ....[168]....
        /*0b74*/ 	.word	0x00004740
        /*0b78*/ 	.word	0x000000ff
        /*0b7c*/ 	.word	0x000002f0
        /*0b80*/ 	.short	0x0106
        /*0b82*/ 	.byte	0x05
	.zero		1


	//   ....[169]....
        /*0b84*/ 	.word	0x00004760
        /*0b88*/ 	.word	0x000000ff
        /*0b8c*/ 	.word	0x000002f0
        /*0b90*/ 	.short	0x010a
        /*0b92*/ 	.byte	0x05
	.zero		1


	//   ....[170]....
        /*0b94*/ 	.word	0x000047f0
        /*0b98*/ 	.word	0x000000ff
        /*0b9c*/ 	.word	0x000002f0
        /*0ba0*/ 	.short	0x0106
        /*0ba2*/ 	.byte	0x04
	.zero		1


	//   ....[171]....
        /*0ba4*/ 	.word	0x00004830
        /*0ba8*/ 	.word	0x00000000
        /*0bac*/ 	.word	0x000002f0
        /*0bb0*/ 	.short	0x010a
        /*0bb2*/ 	.byte	0xff
	.zero		1


	//   ....[172]....
        /*0bb4*/ 	.word	0x00004a70
        /*0bb8*/ 	.word	0x000000ff
        /*0bbc*/ 	.word	0x00000008
        /*0bc0*/ 	.short	0x010a
        /*0bc2*/ 	.byte	0x06
	.zero		1


	//   ....[173]....
        /*0bc4*/ 	.word	0x00004a90
        /*0bc8*/ 	.word	0x000000ff
        /*0bcc*/ 	.word	0x00000008
        /*0bd0*/ 	.short	0x010a
        /*0bd2*/ 	.byte	0x06
	.zero		1


	//   ....[174]....
        /*0bd4*/ 	.word	0x00004c20
        /*0bd8*/ 	.word	0x000000ff
        /*0bdc*/ 	.word	0x00000008
        /*0be0*/ 	.short	0x010a
        /*0be2*/ 	.byte	0x06
	.zero		1


	//   ....[175]....
        /*0be4*/ 	.word	0x00004c40
        /*0be8*/ 	.word	0x000000ff
        /*0bec*/ 	.word	0x00000008
        /*0bf0*/ 	.short	0x010a
        /*0bf2*/ 	.byte	0x06
	.zero		1


	//   ....[176]....
        /*0bf4*/ 	.word	0x00004d00
        /*0bf8*/ 	.word	0x000000ff
        /*0bfc*/ 	.word	0x00000000
        /*0c00*/ 	.short	0x0101
        /*0c02*/ 	.byte	0x07
	.zero		1


	//   ....[177]....
        /*0c04*/ 	.word	0x00005000
        /*0c08*/ 	.word	0x00000000
        /*0c0c*/ 	.word	0x000002e0
        /*0c10*/ 	.short	0x010a
        /*0c12*/ 	.byte	0xff
	.zero		1


	//   ....[178]....
        /*0c14*/ 	.word	0x000050c0
        /*0c18*/ 	.word	0x00000000
        /*0c1c*/ 	.word	0x00000000
        /*0c20*/ 	.short	0x0101
        /*0c22*/ 	.byte	0xff
	.zero		1


	//   ....[179]....
        /*0c24*/ 	.word	0x00005180
        /*0c28*/ 	.word	0x000000ff
        /*0c2c*/ 	.word	0x00000000
        /*0c30*/ 	.short	0x010a
        /*0c32*/ 	.byte	0x06
	.zero		1


	//   ....[180]....
        /*0c34*/ 	.word	0x00005190
        /*0c38*/ 	.word	0x000000ff
        /*0c3c*/ 	.word	0x00000320
        /*0c40*/ 	.short	0x010a
        /*0c42*/ 	.byte	0x0a
	.zero		1


	//   ....[181]....
        /*0c44*/ 	.word	0x00005240
        /*0c48*/ 	.word	0x000000ff
        /*0c4c*/ 	.word	0x00000000
        /*0c50*/ 	.short	0x010a
        /*0c52*/ 	.byte	0x09
	.zero		1


	//   ....[182]....
        /*0c54*/ 	.word	0x00005380
        /*0c58*/ 	.word	0x000000ff
        /*0c5c*/ 	.word	0x00000000
        /*0c60*/ 	.short	0x010a
        /*0c62*/ 	.byte	0x06
	.zero		1


	//   ....[183]....
        /*0c64*/ 	.word	0x000055d0
        /*0c68*/ 	.word	0x000000ff
        /*0c6c*/ 	.word	0x00000000
        /*0c70*/ 	.short	0x010a
        /*0c72*/ 	.byte	0x07
	.zero		1


	//   ....[184]....
        /*0c74*/ 	.word	0x00005660
        /*0c78*/ 	.word	0x000000ff
        /*0c7c*/ 	.word	0x00000000
        /*0c80*/ 	.short	0x010a
        /*0c82*/ 	.byte	0x07
	.zero		1


	//   ....[185]....
        /*0c84*/ 	.word	0x000056f0
        /*0c88*/ 	.word	0x000000ff
        /*0c8c*/ 	.word	0x00000000
        /*0c90*/ 	.short	0x010a
        /*0c92*/ 	.byte	0x07
	.zero		1


	//   ....[186]....
        /*0c94*/ 	.word	0x00005790
        /*0c98*/ 	.word	0x00000000
        /*0c9c*/ 	.word	0x00000000
        /*0ca0*/ 	.short	0x010a
        /*0ca2*/ 	.byte	0xff
	.zero		1


	//   ....[187]....
        /*0ca4*/ 	.word	0x000057d0
        /*0ca8*/ 	.word	0x00000000
        /*0cac*/ 	.word	0x00000000
        /*0cb0*/ 	.short	0x010a
        /*0cb2*/ 	.byte	0xff
	.zero		1


	//   ....[188]....
        /*0cb4*/ 	.word	0x00005840
        /*0cb8*/ 	.word	0x000000ff
        /*0cbc*/ 	.word	0x00000000
        /*0cc0*/ 	.short	0x0101
        /*0cc2*/ 	.byte	0x05
	.zero		1


	//   ....[189]....
        /*0cc4*/ 	.word	0x00005880
        /*0cc8*/ 	.word	0x000000ff
        /*0ccc*/ 	.word	0x00000360
        /*0cd0*/ 	.short	0x010a
        /*0cd2*/ 	.byte	0x08
	.zero		1


	//   ....[190]....
        /*0cd4*/ 	.word	0x000058d0
        /*0cd8*/ 	.word	0x000000ff
        /*0cdc*/ 	.word	0x00000000
        /*0ce0*/ 	.short	0x0101
        /*0ce2*/ 	.byte	0x05
	.zero		1


	//   ....[191]....
        /*0ce4*/ 	.word	0x00005cd0
        /*0ce8*/ 	.word	0x00000000
        /*0cec*/ 	.word	0x000002e0
        /*0cf0*/ 	.short	0x010a
        /*0cf2*/ 	.byte	0xff
	.zero		1


	//   ....[192]....
        /*0cf4*/ 	.word	0x00005db0
        /*0cf8*/ 	.word	0x00000000
        /*0cfc*/ 	.word	0x00000000
        /*0d00*/ 	.short	0x0101
        /*0d02*/ 	.byte	0xff
	.zero		1


	//   ....[193]....
        /*0d04*/ 	.word	0x000060d0
        /*0d08*/ 	.word	0x000000ff
        /*0d0c*/ 	.word	0x000002d8
        /*0d10*/ 	.short	0x010a
        /*0d12*/ 	.byte	0x06
	.zero		1


	//   ....[194]....
        /*0d14*/ 	.word	0x000062b0
        /*0d18*/ 	.word	0x000000ff
        /*0d1c*/ 	.word	0x000002c0
        /*0d20*/ 	.short	0x010a
        /*0d22*/ 	.byte	0x0d
	.zero		1


	//   ....[195]....
        /*0d24*/ 	.word	0x000065c0
        /*0d28*/ 	.word	0x000000ff
        /*0d2c*/ 	.word	0x000002b0
        /*0d30*/ 	.short	0x010b
        /*0d32*/ 	.byte	0x0d
	.zero		1


	//   ....[196]....
        /*0d34*/ 	.word	0x00006620
        /*0d38*/ 	.word	0x000000ff
        /*0d3c*/ 	.word	0x00000000
        /*0d40*/ 	.short	0x0101
        /*0d42*/ 	.byte	0x0e
	.zero		1


	//   ....[197]....
        /*0d44*/ 	.word	0x00006670
        /*0d48*/ 	.word	0x000000ff
        /*0d4c*/ 	.word	0x00000000
        /*0d50*/ 	.short	0x010a
        /*0d52*/ 	.byte	0x04
	.zero		1


	//   ....[198]....
        /*0d54*/ 	.word	0x00006710
        /*0d58*/ 	.word	0x00000000
        /*0d5c*/ 	.word	0x00000000
        /*0d60*/ 	.short	0x010a
        /*0d62*/ 	.byte	0xff
	.zero		1


	//   ....[199]....
        /*0d64*/ 	.word	0x00006a90
        /*0d68*/ 	.word	0x00000000
        /*0d6c*/ 	.word	0x000002e0
        /*0d70*/ 	.short	0x010a
        /*0d72*/ 	.byte	0xff
	.zero		1


	//   ....[200]....
        /*0d74*/ 	.word	0x00006ba0
        /*0d78*/ 	.word	0x00000000
        /*0d7c*/ 	.word	0x00000000
        /*0d80*/ 	.short	0x0101
        /*0d82*/ 	.byte	0xff
	.zero		1


	//   ....[201]....
        /*0d84*/ 	.word	0x00007500
        /*0d88*/ 	.word	0x00000003
        /*0d8c*/ 	.word	0x000002b0
        /*0d90*/ 	.short	0x010a
        /*0d92*/ 	.byte	0xff
	.zero		1


	//   ....[202]....
        /*0d94*/ 	.word	0x00007510
        /*0d98*/ 	.word	0x0000004c
        /*0d9c*/ 	.word	0x00000300
        /*0da0*/ 	.short	0x010a
        /*0da2*/ 	.byte	0xff
	.zero		1


	//   ....[203]....
        /*0da4*/ 	.word	0x00007660
        /*0da8*/ 	.word	0x00000003
        /*0dac*/ 	.word	0x000002b0
        /*0db0*/ 	.short	0x010a
        /*0db2*/ 	.byte	0xff
	.zero		1


	//   ....[204]....
        /*0db4*/ 	.word	0x00007700
        /*0db8*/ 	.word	0x0000004c
        /*0dbc*/ 	.word	0x00000300
        /*0dc0*/ 	.short	0x010a
        /*0dc2*/ 	.byte	0xff
	.zero		1


	//   ....[205]....
        /*0dc4*/ 	.word	0x00007c00
        /*0dc8*/ 	.word	0x00000011
        /*0dcc*/ 	.word	0x00000000
        /*0dd0*/ 	.short	0x0101
        /*0dd2*/ 	.byte	0xff
	.zero		1


	//   ....[206]....
        /*0dd4*/ 	.word	0x00007eb0
        /*0dd8*/ 	.word	0x00000002
        /*0ddc*/ 	.word	0x00000000
        /*0de0*/ 	.short	0x0101
        /*0de2*/ 	.byte	0xff
	.zero		1


	//   ....[207]....
        /*0de4*/ 	.word	0x00008150
        /*0de8*/ 	.word	0x00000003
        /*0dec*/ 	.word	0x00000350
        /*0df0*/ 	.short	0x010a
        /*0df2*/ 	.byte	0xff
	.zero		1


	//   ....[208]....
        /*0df4*/ 	.word	0x000081b0
        /*0df8*/ 	.word	0x00000002
        /*0dfc*/ 	.word	0x00000158
        /*0e00*/ 	.short	0x010a
        /*0e02*/ 	.byte	0xff
	.zero		1


	//   ....[209]....
        /*0e04*/ 	.word	0x00008210
        /*0e08*/ 	.word	0x00000002
        /*0e0c*/ 	.word	0x00000158
        /*0e10*/ 	.short	0x010a
        /*0e12*/ 	.byte	0xff
	.zero		1


	//   ....[210]....
        /*0e14*/ 	.word	0x00008260
        /*0e18*/ 	.word	0x00000002
        /*0e1c*/ 	.word	0x000002e0
        /*0e20*/ 	.short	0x010a
        /*0e22*/ 	.byte	0xff
	.zero		1


	//   ....[211]....
        /*0e24*/ 	.word	0x000082c0
        /*0e28*/ 	.word	0x00000000
        /*0e2c*/ 	.word	0x00000000
        /*0e30*/ 	.short	0x010a
        /*0e32*/ 	.byte	0xff
	.zero		1


	//   ....[212]....
        /*0e34*/ 	.word	0x00008320
        /*0e38*/ 	.word	0x00000000
        /*0e3c*/ 	.word	0x00000000
        /*0e40*/ 	.short	0x010a
        /*0e42*/ 	.byte	0xff
	.zero		1


	//   ....[213]....
        /*0e44*/ 	.word	0x00008380
        /*0e48*/ 	.word	0x00000000
        /*0e4c*/ 	.word	0x00000000
        /*0e50*/ 	.short	0x010a
        /*0e52*/ 	.byte	0xff
	.zero		1


	//   ....[214]....
        /*0e54*/ 	.word	0x000083e0
        /*0e58*/ 	.word	0x00000000
        /*0e5c*/ 	.word	0x00000000
        /*0e60*/ 	.short	0x010a
        /*0e62*/ 	.byte	0xff
	.zero		1


	//   ....[215]....
        /*0e64*/ 	.word	0x00008440
        /*0e68*/ 	.word	0x00000000
        /*0e6c*/ 	.word	0x00000000
        /*0e70*/ 	.short	0x010a
        /*0e72*/ 	.byte	0xff
	.zero		1


	//   ....[216]....
        /*0e74*/ 	.word	0x000084a0
        /*0e78*/ 	.word	0x00000000
        /*0e7c*/ 	.word	0x00000000
        /*0e80*/ 	.short	0x010a
        /*0e82*/ 	.byte	0xff
	.zero		1


	//   ....[217]....
        /*0e84*/ 	.word	0x00008500
        /*0e88*/ 	.word	0x00000000
        /*0e8c*/ 	.word	0x00000000
        /*0e90*/ 	.short	0x010a
        /*0e92*/ 	.byte	0xff
	.zero		1


	//   ....[218]....
        /*0e94*/ 	.word	0x00008560
        /*0e98*/ 	.word	0x00000000
        /*0e9c*/ 	.word	0x00000000
        /*0ea0*/ 	.short	0x010a
        /*0ea2*/ 	.byte	0xff
	.zero		1


	//   ....[219]....
        /*0ea4*/ 	.word	0x000085c0
        /*0ea8*/ 	.word	0x00000000
        /*0eac*/ 	.word	0x00000000
        /*0eb0*/ 	.short	0x010a
        /*0eb2*/ 	.byte	0xff
	.zero		1


	//   ....[220]....
        /*0eb4*/ 	.word	0x00008620
        /*0eb8*/ 	.word	0x00000000
        /*0ebc*/ 	.word	0x00000000
        /*0ec0*/ 	.short	0x010a
        /*0ec2*/ 	.byte	0xff
	.zero		1


	//   ....[221]....
        /*0ec4*/ 	.word	0x00008680
        /*0ec8*/ 	.word	0x00000000
        /*0ecc*/ 	.word	0x00000000
        /*0ed0*/ 	.short	0x010a
        /*0ed2*/ 	.byte	0xff
	.zero		1


	//   ....[222]....
        /*0ed4*/ 	.word	0x000086e0
        /*0ed8*/ 	.word	0x00000000
        /*0edc*/ 	.word	0x00000000
        /*0ee0*/ 	.short	0x010a
        /*0ee2*/ 	.byte	0xff
	.zero		1


	//   ....[223]....
        /*0ee4*/ 	.word	0x00008740
        /*0ee8*/ 	.word	0x00000000
        /*0eec*/ 	.word	0x00000000
        /*0ef0*/ 	.short	0x010a
        /*0ef2*/ 	.byte	0xff
	.zero		1


	//   ....[224]....
        /*0ef4*/ 	.word	0x000087a0
        /*0ef8*/ 	.word	0x00000000
        /*0efc*/ 	.word	0x00000000
        /*0f00*/ 	.short	0x010a
        /*0f02*/ 	.byte	0xff
	.zero		1


	//   ....[225]....
        /*0f04*/ 	.word	0x00008800
        /*0f08*/ 	.word	0x00000000
        /*0f0c*/ 	.word	0x00000000
        /*0f10*/ 	.short	0x010a
        /*0f12*/ 	.byte	0xff
	.zero		1


	//   ....[226]....
        /*0f14*/ 	.word	0x00008860
        /*0f18*/ 	.word	0x00000000
        /*0f1c*/ 	.word	0x00000000
        /*0f20*/ 	.short	0x010a
        /*0f22*/ 	.byte	0xff
	.zero		1


	//   ....[227]....
        /*0f24*/ 	.word	0x000088c0
        /*0f28*/ 	.word	0x00000000
        /*0f2c*/ 	.word	0x00000000
        /*0f30*/ 	.short	0x010a
        /*0f32*/ 	.byte	0xff
	.zero		1


	//   ....[228]....
        /*0f34*/ 	.word	0x00008920
        /*0f38*/ 	.word	0x00000000
        /*0f3c*/ 	.word	0x00000000
        /*0f40*/ 	.short	0x010a
        /*0f42*/ 	.byte	0xff
	.zero		1


	//   ....[229]....
        /*0f44*/ 	.word	0x00008980
        /*0f48*/ 	.word	0x00000000
        /*0f4c*/ 	.word	0x00000000
        /*0f50*/ 	.short	0x010a
        /*0f52*/ 	.byte	0xff
	.zero		1


	//   ....[230]....
        /*0f54*/ 	.word	0x000089e0
        /*0f58*/ 	.word	0x00000000
        /*0f5c*/ 	.word	0x00000000
        /*0f60*/ 	.short	0x010a
        /*0f62*/ 	.byte	0xff
	.zero		1


	//   ....[231]....
        /*0f64*/ 	.word	0x00008a40
        /*0f68*/ 	.word	0x00000000
        /*0f6c*/ 	.word	0x00000000
        /*0f70*/ 	.short	0x010a
        /*0f72*/ 	.byte	0xff
	.zero		1


	//   ....[232]....
        /*0f74*/ 	.word	0x00008aa0
        /*0f78*/ 	.word	0x00000000
        /*0f7c*/ 	.word	0x00000000
        /*0f80*/ 	.short	0x010a
        /*0f82*/ 	.byte	0xff
	.zero		1


	//   ....[233]....
        /*0f84*/ 	.word	0x00008b00
        /*0f88*/ 	.word	0x00000000
        /*0f8c*/ 	.word	0x00000000
        /*0f90*/ 	.short	0x010a
        /*0f92*/ 	.byte	0xff
	.zero		1


	//   ....[234]....
        /*0f94*/ 	.word	0x00008b60
        /*0f98*/ 	.word	0x00000000
        /*0f9c*/ 	.word	0x00000000
        /*0fa0*/ 	.short	0x010a
        /*0fa2*/ 	.byte	0xff
	.zero		1


	//   ....[235]....
        /*0fa4*/ 	.word	0x00008bc0
        /*0fa8*/ 	.word	0x00000000
        /*0fac*/ 	.word	0x00000000
        /*0fb0*/ 	.short	0x010a
        /*0fb2*/ 	.byte	0xff
	.zero		1


	//   ....[236]....
        /*0fb4*/ 	.word	0x00008c20
        /*0fb8*/ 	.word	0x00000000
        /*0fbc*/ 	.word	0x00000000
        /*0fc0*/ 	.short	0x010a
        /*0fc2*/ 	.byte	0xff
	.zero		1


	//   ....[237]....
        /*0fc4*/ 	.word	0x00008c80
        /*0fc8*/ 	.word	0x00000000
        /*0fcc*/ 	.word	0x00000000
        /*0fd0*/ 	.short	0x010a
        /*0fd2*/ 	.byte	0xff
	.zero		1


	//   ....[238]....
        /*0fd4*/ 	.word	0x00008ce0
        /*0fd8*/ 	.word	0x00000000
        /*0fdc*/ 	.word	0x00000000
        /*0fe0*/ 	.short	0x010a
        /*0fe2*/ 	.byte	0xff
	.zero		1


	//   ....[239]....
        /*0fe4*/ 	.word	0x00008d40
        /*0fe8*/ 	.word	0x00000000
        /*0fec*/ 	.word	0x00000000
        /*0ff0*/ 	.short	0x010a
        /*0ff2*/ 	.byte	0xff
	.zero		1


	//   ....[240]....
        /*0ff4*/ 	.word	0x00008da0
        /*0ff8*/ 	.word	0x00000000
        /*0ffc*/ 	.word	0x00000000
        /*1000*/ 	.short	0x010a
        /*1002*/ 	.byte	0xff
	.zero		1


	//   ....[241]....
        /*1004*/ 	.word	0x00008e00
        /*1008*/ 	.word	0x00000000
        /*100c*/ 	.word	0x00000000
        /*1010*/ 	.short	0x010a
        /*1012*/ 	.byte	0xff
	.zero		1


	//   ....[242]....
        /*1014*/ 	.word	0x00008e60
        /*1018*/ 	.word	0x00000000
        /*101c*/ 	.word	0x00000000
        /*1020*/ 	.short	0x010a
        /*1022*/ 	.byte	0xff
	.zero		1


	//   ....[243]....
        /*1024*/ 	.word	0x00008ec0
        /*1028*/ 	.word	0x00000000
        /*102c*/ 	.word	0x00000000
        /*1030*/ 	.short	0x010a
        /*1032*/ 	.byte	0xff
	.zero		1


	//   ....[244]....
        /*1034*/ 	.word	0x00008f20
        /*1038*/ 	.word	0x00000000
        /*103c*/ 	.word	0x00000000
        /*1040*/ 	.short	0x010a
        /*1042*/ 	.byte	0xff
	.zero		1


	//   ....[245]....
        /*1044*/ 	.word	0x00008f80
        /*1048*/ 	.word	0x00000000
        /*104c*/ 	.word	0x00000000
        /*1050*/ 	.short	0x010a
        /*1052*/ 	.byte	0xff
	.zero		1


	//   ....[246]....
        /*1054*/ 	.word	0x00008fe0
        /*1058*/ 	.word	0x00000000
        /*105c*/ 	.word	0x00000000
        /*1060*/ 	.short	0x010a
        /*1062*/ 	.byte	0xff
	.zero		1


	//   ....[247]....
        /*1064*/ 	.word	0x00009040
        /*1068*/ 	.word	0x00000000
        /*106c*/ 	.word	0x00000000
        /*1070*/ 	.short	0x010a
        /*1072*/ 	.byte	0xff
	.zero		1


	//   ....[248]....
        /*1074*/ 	.word	0x000090a0
        /*1078*/ 	.word	0x00000000
        /*107c*/ 	.word	0x00000000
        /*1080*/ 	.short	0x010a
        /*1082*/ 	.byte	0xff
	.zero		1


	//   ....[249]....
        /*1084*/ 	.word	0x00009100
        /*1088*/ 	.word	0x00000000
        /*108c*/ 	.word	0x00000000
        /*1090*/ 	.short	0x010a
        /*1092*/ 	.byte	0xff
	.zero		1


	//   ....[250]....
        /*1094*/ 	.word	0x00009160
        /*1098*/ 	.word	0x00000000
        /*109c*/ 	.word	0x00000000
        /*10a0*/ 	.short	0x010a
        /*10a2*/ 	.byte	0xff
	.zero		1


	//   ....[251]....
        /*10a4*/ 	.word	0x000091c0
        /*10a8*/ 	.word	0x00000000
        /*10ac*/ 	.word	0x00000000
        /*10b0*/ 	.short	0x010a
        /*10b2*/ 	.byte	0xff
	.zero		1


	//   ....[252]....
        /*10b4*/ 	.word	0x00009220
        /*10b8*/ 	.word	0x00000000
        /*10bc*/ 	.word	0x00000000
        /*10c0*/ 	.short	0x010a
        /*10c2*/ 	.byte	0xff
	.zero		1


	//   ....[253]....
        /*10c4*/ 	.word	0x00009270
        /*10c8*/ 	.word	0x00000000
        /*10cc*/ 	.word	0x00000340
        /*10d0*/ 	.short	0x010a
        /*10d2*/ 	.byte	0xff
	.zero		1


	//   ....[254]....
        /*10d4*/ 	.word	0x000092d0
        /*10d8*/ 	.word	0x00000000
        /*10dc*/ 	.word	0x000002f0
        /*10e0*/ 	.short	0x010a
        /*10e2*/ 	.byte	0xff
	.zero		1


	//   ....[255]....
        /*10e4*/ 	.word	0x00009320
        /*10e8*/ 	.word	0x00000000
        /*10ec*/ 	.word	0x000002e0
        /*10f0*/ 	.short	0x010a
        /*10f2*/ 	.byte	0xff
	.zero		1


	//   ....[0]....
        /*10f4*/ 	.word	0x00009380
        /*10f8*/ 	.word	0x00000000
        /*10fc*/ 	.word	0x000002f0
        /*1100*/ 	.short	0x010a
        /*1102*/ 	.byte	0xff
	.zero		1


	//   ....[1]....
        /*1104*/ 	.word	0x000093e0
        /*1108*/ 	.word	0x00000004
        /*110c*/ 	.word	0x00000008
        /*1110*/ 	.short	0x010a
        /*1112*/ 	.byte	0xff
	.zero		1


	//   ....[2]....
        /*1114*/ 	.word	0x000094c0
        /*1118*/ 	.word	0x00000002
        /*111c*/ 	.word	0x00000008
        /*1120*/ 	.short	0x010a
        /*1122*/ 	.byte	0xff
	.zero		1


	//   ....[3]....
        /*1124*/ 	.word	0x00009510
        /*1128*/ 	.word	0x00000000
        /*112c*/ 	.word	0x000002e0
        /*1130*/ 	.short	0x010a
        /*1132*/ 	.byte	0xff
	.zero		1


	//   ....[4]....
        /*1134*/ 	.word	0x00009570
        /*1138*/ 	.word	0x00000000
        /*113c*/ 	.word	0x00000320
        /*1140*/ 	.short	0x010a
        /*1142*/ 	.byte	0xff
	.zero		1


	//   ....[5]....
        /*1144*/ 	.word	0x000095d0
        /*1148*/ 	.word	0x00000000
        /*114c*/ 	.word	0x00000000
        /*1150*/ 	.short	0x010a
        /*1152*/ 	.byte	0xff
	.zero		1


	//   ....[6]....
        /*1154*/ 	.word	0x00009630
        /*1158*/ 	.word	0x00000000
        /*115c*/ 	.word	0x00000000
        /*1160*/ 	.short	0x010a
        /*1162*/ 	.byte	0xff
	.zero		1


	//   ....[7]....
        /*1164*/ 	.word	0x00009690
        /*1168*/ 	.word	0x00000000
        /*116c*/ 	.word	0x00000000
        /*1170*/ 	.short	0x010a
        /*1172*/ 	.byte	0xff
	.zero		1


	//   ....[8]....
        /*1174*/ 	.word	0x000096f0
        /*1178*/ 	.word	0x00000000
        /*117c*/ 	.word	0x00000000
        /*1180*/ 	.short	0x010a
        /*1182*/ 	.byte	0xff
	.zero		1


	//   ....[9]....
        /*1184*/ 	.word	0x00009750
        /*1188*/ 	.word	0x00000000
        /*118c*/ 	.word	0x00000360
        /*1190*/ 	.short	0x010a
        /*1192*/ 	.byte	0xff
	.zero		1


	//   ....[10]....
        /*1194*/ 	.word	0x000097a0
        /*1198*/ 	.word	0x00000000
        /*119c*/ 	.word	0x000002e0
        /*11a0*/ 	.short	0x010a
        /*11a2*/ 	.byte	0xff
	.zero		1


	//   ....[11]....
        /*11a4*/ 	.word	0x00009800
        /*11a8*/ 	.word	0x00000000
        /*11ac*/ 	.word	0x000002d8
        /*11b0*/ 	.short	0x010a
        /*11b2*/ 	.byte	0xff
	.zero		1


	//   ....[12]....
        /*11b4*/ 	.word	0x00009860
        /*11b8*/ 	.word	0x00000003
        /*11bc*/ 	.word	0x000002c0
        /*11c0*/ 	.short	0x010a
        /*11c2*/ 	.byte	0xff
	.zero		1


	//   ....[13]....
        /*11c4*/ 	.word	0x000098c0
        /*11c8*/ 	.word	0x00000000
        /*11cc*/ 	.word	0x00000000
        /*11d0*/ 	.short	0x010a
        /*11d2*/ 	.byte	0xff
	.zero		1


	//   ....[14]....
        /*11d4*/ 	.word	0x00009910
        /*11d8*/ 	.word	0x00000000
        /*11dc*/ 	.word	0x000002e0
        /*11e0*/ 	.short	0x010a
        /*11e2*/ 	.byte	0xff
	.zero		1


	//   ....[15]....
        /*11e4*/ 	.word	0x00009960
        /*11e8*/ 	.word	0x00000003
        /*11ec*/ 	.word	0x000002b0
        /*11f0*/ 	.short	0x010a
        /*11f2*/ 	.byte	0xff
	.zero		1


	//   ....[16]....
        /*11f4*/ 	.word	0x000099b0
        /*11f8*/ 	.word	0x0000004c
        /*11fc*/ 	.word	0x00000300
        /*1200*/ 	.short	0x010a
        /*1202*/ 	.byte	0xff
	.zero		1


	//----- nvinfo : EIATTR_NUM_MBARRIERS
	.align		4
.L_47:
        /*1204*/ 	.byte	0x03, 0x38
        /*1206*/ 	.short	0x006d


	//----- nvinfo : EIATTR_EXIT_INSTR_OFFSETS
	.align		4
        /*1208*/ 	.byte	0x04, 0x1c
        /*120a*/ 	.short	(.L_49 - .L_48)


	//   ....[0]....
.L_48:
        /*120c*/ 	.word	0x00004300


	//   ....[1]....
        /*1210*/ 	.word	0x00004800


	//   ....[2]....
        /*1214*/ 	.word	0x00004860


	//   ....[3]....
        /*1218*/ 	.word	0x00005b00


	//   ....[4]....
        /*121c*/ 	.word	0x00006740


	//   ....[5]....
        /*1220*/ 	.word	0x00006780


	//   ....[6]....
        /*1224*/ 	.word	0x00008060


	//   ....[7]....
        /*1228*/ 	.word	0x000080e0


	//   ....[8]....
        /*122c*/ 	.word	0x00008110


	//   ....[9]....
        /*1230*/ 	.word	0x00008140


	//----- nvinfo : EIATTR_MAX_THREADS
	.align		4
.L_49:
        /*1234*/ 	.byte	0x04, 0x05
        /*1236*/ 	.short	(.L_51 - .L_50)
.L_50:
        /*1238*/ 	.word	0x00000100
        /*123c*/ 	.word	0x00000001
        /*1240*/ 	.word	0x00000001


	//----- nvinfo : EIATTR_CRS_STACK_SIZE
	.align		4
.L_51:
        /*1244*/ 	.byte	0x04, 0x1e
        /*1246*/ 	.short	(.L_53 - .L_52)
.L_52:
        /*1248*/ 	.word	0x00000000


	//----- nvinfo : EIATTR_CBANK_PARAM_SIZE
	.align		4
.L_53:
        /*124c*/ 	.byte	0x03, 0x19
        /*124e*/ 	.short	0x0800


	//----- nvinfo : EIATTR_PARAM_CBANK
	.align		4
        /*1250*/ 	.byte	0x04, 0x0a
        /*1252*/ 	.short	(.L_55 - .L_54)
	.align		4
.L_54:
        /*1254*/ 	.word	index@(.nv.constant0._ZN7cutlass13device_kernelINS_4gemm6kernel13GemmUniversalIN4cute5tupleIJiiiiEEENS1_10collective13CollectiveMmaINS1_35MainloopSm100TmaUmmaWarpSpecializedILi43ELi2ELi4ENS5_IJNS4_1CILi2EEENSA_ILi1EEESC_EEEEENS5_IJNSA_ILi128EEENSA_ILi32EEESG_EEENS_6half_tENS5_IJlSC_lEEESI_SJ_NS4_8TiledMMAINS4_8MMA_AtomIJNS4_26SM100_MMA_F16BF16_2x1SM_SSISI_SI_fLi128ELi32ELNS4_4UMMA5MajorE0ELSO_0ELNSN_7ScaleInE0ELSP_0EEEEEENS4_6LayoutINS5_IJSC_SC_SC_EEENS5_IJNSA_ILi0EEESU_SU_EEEEENS5_IJNS4_10UnderscoreESX_SX_EEEEENS4_18SM100_TMA_2SM_LOADENS4_14ComposedLayoutINS4_7SwizzleILi2ELi4ELi3EEENS4_18smem_ptr_flag_bitsILi16EEENSS_INS5_IJNSA_ILi8EEESG_EEENS5_IJSG_SC_EEEEEEEvNS4_8identityES10_S1A_vS1B_EENS_8epilogue10collective18CollectiveEpilogueINS1D_23Sm100TmaWarpSpecializedILi2ELi1ELi16ELb1ELb0EEEJNS5_IJNSA_ILi64EEESG_SG_EEENS5_IJNSS_IS1I_SC_EENSS_ISG_SC_EEEEESI_SJ_SI_SJ_NS1D_6fusion15FusionCallbacksIS1H_NS1N_17LinearCombinationISI_fSI_fLNS_15FloatRoundStyleE2EEES1J_S1M_JEEENS4_5SM1004TMEM4LOAD26SM100_TMEM_LOAD_32dp32b16xENS4_13SM90_TMA_LOADES1A_NS4_39AutoVectorizingCopyWithAssumedAlignmentILi128EEENS4_14SM90_TMA_STOREES1A_S1Z_S1Z_EEEvvEEEEvNT_6ParamsE)
        /*1258*/ 	.short	0x0380
        /*125a*/ 	.short	0x0800


	//----- nvinfo : EIATTR_SW_WAR
	.align		4
.L_55:
        /*125c*/ 	.byte	0x04, 0x36
        /*125e*/ 	.short	(.L_57 - .L_56)
.L_56:
        /*1260*/ 	.word	0x00000008
.L_57:


//--------------------- .nv.callgraph             --------------------------
	.section	.nv.callgraph,"",@"SHT_CUDA_CALLGRAPH"
	.align	4
	.sectionentsize	8
	.align		4
        /*0000*/ 	.word	0x00000000
	.align		4
        /*0004*/ 	.word	0xffffffff
	.align		4
        /*0008*/ 	.word	index@(_ZN7cutlass13device_kernelINS_4gemm6kernel13GemmUniversalIN4cute5tupleIJiiiiEEENS1_10collective13CollectiveMmaINS1_35MainloopSm100TmaUmmaWarpSpecializedILi43ELi2ELi4ENS5_IJNS4_1CILi2EEENSA_ILi1EEESC_EEEEENS5_IJNSA_ILi128EEENSA_ILi32EEESG_EEENS_6half_tENS5_IJlSC_lEEESI_SJ_NS4_8TiledMMAINS4_8MMA_AtomIJNS4_26SM100_MMA_F16BF16_2x1SM_SSISI_SI_fLi128ELi32ELNS4_4UMMA5MajorE0ELSO_0ELNSN_7ScaleInE0ELSP_0EEEEEENS4_6LayoutINS5_IJSC_SC_SC_EEENS5_IJNSA_ILi0EEESU_SU_EEEEENS5_IJNS4_10UnderscoreESX_SX_EEEEENS4_18SM100_TMA_2SM_LOADENS4_14ComposedLayoutINS4_7SwizzleILi2ELi4ELi3EEENS4_18smem_ptr_flag_bitsILi16EEENSS_INS5_IJNSA_ILi8EEESG_EEENS5_IJSG_SC_EEEEEEEvNS4_8identityES10_S1A_vS1B_EENS_8epilogue10collective18CollectiveEpilogueINS1D_23Sm100TmaWarpSpecializedILi2ELi1ELi16ELb1ELb0EEEJNS5_IJNSA_ILi64EEESG_SG_EEENS5_IJNSS_IS1I_SC_EENSS_ISG_SC_EEEEESI_SJ_SI_SJ_NS1D_6fusion15FusionCallbacksIS1H_NS1N_17LinearCombinationISI_fSI_fLNS_15FloatRoundStyleE2EEES1J_S1M_JEEENS4_5SM1004TMEM4LOAD26SM100_TMEM_LOAD_32dp32b16xENS4_13SM90_TMA_LOADES1A_NS4_39AutoVectorizingCopyWithAssumedAlignmentILi128EEENS4_14SM90_TMA_STOREES1A_S1Z_S1Z_EEEvvEEEEvNT_6ParamsE)
	.align		4
        /*000c*/ 	.word	index@(__assertfail)
	.align		4
        /*0010*/ 	.word	0x00000000
	.align		4
        /*0014*/ 	.word	0xfffffffe
	.align		4
        /*0018*/ 	.word	0x00000000
	.align		4
        /*001c*/ 	.word	0xfffffffd
	.align		4
        /*0020*/ 	.word	0x00000000
	.align		4
        /*0024*/ 	.word	0xfffffffc


//--------------------- .nv.constant4             --------------------------
	.section	.nv.constant4,"a",@progbits
	.align	8
	.align		8
.nv.constant4:
        /*0000*/ 	.dword	__assertfail
	.align		8
        /*0008*/ 	.dword	__unnamed_1
	.align		8
        /*0010*/ 	.dword	__unnamed_2
	.align		8
        /*0018*/ 	.dword	_ZN40_INTERNAL_71cafe79_4_k_cu_1fa3a8f6_143394cuda3std3__45__cpo5beginE
	.align		8
        /*0020*/ 	.dword	_ZN40_INTERNAL_71cafe79_4_k_cu_1fa3a8f6_143394cuda3std3__45__cpo3endE
	.align		8
        /*0028*/ 	.dword	_ZN40_INTERNAL_71cafe79_4_k_cu_1fa3a8f6_143394cuda3std3__45__cpo6cbeginE
	.align		8
        /*0030*/ 	.dword	_ZN40_INTERNAL_71cafe79_4_k_cu_1fa3a8f6_143394cuda3std3__45__cpo4cendE
	.align		8
        /*0038*/ 	.dword	_ZN40_INTERNAL_71cafe79_4_k_cu_1fa3a8f6_143394cuda3std3__442_GLOBAL__N__71cafe79_4_k_cu_1fa3a8f6_143396ignoreE
	.align		8
        /*0040*/ 	.dword	_ZN40_INTERNAL_71cafe79_4_k_cu_1fa3a8f6_143394cuda3std3__419piecewise_constructE
	.align		8
        /*0048*/ 	.dword	_ZN40_INTERNAL_71cafe79_4_k_cu_1fa3a8f6_143394cuda3std3__48in_placeE
	.align		8
        /*0050*/ 	.dword	_ZN40_INTERNAL_71cafe79_4_k_cu_1fa3a8f6_143394cuda3std6ranges3__45__cpo4swapE
	.align		8
        /*0058*/ 	.dword	_ZN40_INTERNAL_71cafe79_4_k_cu_1fa3a8f6_143394cuda3std6ranges3__45__cpo9iter_moveE
	.align		8
        /*0060*/ 	.dword	_ZN40_INTERNAL_71cafe79_4_k_cu_1fa3a8f6_143394cute7productE
	.align		8
        /*0068*/ 	.dword	_ZN40_INTERNAL_71cafe79_4_k_cu_1fa3a8f6_143394cute1_E
	.align		8
        /*0070*/ 	.dword	$str$25
	.align		8
        /*0078*/ 	.dword	$str$26
	.align		8
        /*0080*/ 	.dword	$str$27
	.align		8
        /*0088*/ 	.dword	$str$28


//--------------------- .text._ZN7cutlass13device_kernelINS_4gemm6kernel13GemmUniversalIN4cute5tupleIJiiiiEEENS1_10collective13CollectiveMmaINS1_35MainloopSm100TmaUmmaWarpSpecializedILi43ELi2ELi4ENS5_IJNS4_1CILi2EEENSA_ILi1EEESC_EEEEENS5_IJNSA_ILi128EEENSA_ILi32EEESG_EEENS_6half_tENS5_IJlSC_lEEESI_SJ_NS4_8TiledMMAINS4_8MMA_AtomIJNS4_26SM100_MMA_F16BF16_2x1SM_SSISI_SI_fLi128ELi32ELNS4_4UMMA5MajorE0ELSO_0ELNSN_7ScaleInE0ELSP_0EEEEEENS4_6LayoutINS5_IJSC_SC_SC_EEENS5_IJNSA_ILi0EEESU_SU_EEEEENS5_IJNS4_10UnderscoreESX_SX_EEEEENS4_18SM100_TMA_2SM_LOADENS4_14ComposedLayoutINS4_7SwizzleILi2ELi4ELi3EEENS4_18smem_ptr_flag_bitsILi16EEENSS_INS5_IJNSA_ILi8EEESG_EEENS5_IJSG_SC_EEEEEEEvNS4_8identityES10_S1A_vS1B_EENS_8epilogue10collective18CollectiveEpilogueINS1D_23Sm100TmaWarpSpecializedILi2ELi1ELi16ELb1ELb0EEEJNS5_IJNSA_ILi64EEESG_SG_EEENS5_IJNSS_IS1I_SC_EENSS_ISG_SC_EEEEESI_SJ_SI_SJ_NS1D_6fusion15FusionCallbacksIS1H_NS1N_17LinearCombinationISI_fSI_fLNS_15FloatRoundStyleE2EEES1J_S1M_JEEENS4_5SM1004TMEM4LOAD26SM100_TMEM_LOAD_32dp32b16xENS4_13SM90_TMA_LOADES1A_NS4_39AutoVectorizingCopyWithAssumedAlignmentILi128EEENS4_14SM90_TMA_STOREES1A_S1Z_S1Z_EEEvvEEEEvNT_6ParamsE --------------------------
	.section	.text._ZN7cutlass13device_kernelINS_4gemm6kernel13GemmUniversalIN4cute5tupleIJiiiiEEENS1_10collective13CollectiveMmaINS1_35MainloopSm100TmaUmmaWarpSpecializedILi43ELi2ELi4ENS5_IJNS4_1CILi2EEENSA_ILi1EEESC_EEEEENS5_IJNSA_ILi128EEENSA_ILi32EEESG_EEENS_6half_tENS5_IJlSC_lEEESI_SJ_NS4_8TiledMMAINS4_8MMA_AtomIJNS4_26SM100_MMA_F16BF16_2x1SM_SSISI_SI_fLi128ELi32ELNS4_4UMMA5MajorE0ELSO_0ELNSN_7ScaleInE0ELSP_0EEEEEENS4_6LayoutINS5_IJSC_SC_SC_EEENS5_IJNSA_ILi0EEESU_SU_EEEEENS5_IJNS4_10UnderscoreESX_SX_EEEEENS4_18SM100_TMA_2SM_LOADENS4_14ComposedLayoutINS4_7SwizzleILi2ELi4ELi3EEENS4_18smem_ptr_flag_bitsILi16EEENSS_INS5_IJNSA_ILi8EEESG_EEENS5_IJSG_SC_EEEEEEEvNS4_8identityES10_S1A_vS1B_EENS_8epilogue10collective18CollectiveEpilogueINS1D_23Sm100TmaWarpSpecializedILi2ELi1ELi16ELb1ELb0EEEJNS5_IJNSA_ILi64EEESG_SG_EEENS5_IJNSS_IS1I_SC_EENSS_ISG_SC_EEEEESI_SJ_SI_SJ_NS1D_6fusion15FusionCallbacksIS1H_NS1N_17LinearCombinationISI_fSI_fLNS_15FloatRoundStyleE2EEES1J_S1M_JEEENS4_5SM1004TMEM4LOAD26SM100_TMEM_LOAD_32dp32b16xENS4_13SM90_TMA_LOADES1A_NS4_39AutoVectorizingCopyWithAssumedAlignmentILi128EEENS4_14SM90_TMA_STOREES1A_S1Z_S1Z_EEEvvEEEEvNT_6ParamsE,"ax",@progbits
	.align	128
.text._ZN7cutlass13device_kernelINS_4gemm6kernel13GemmUniversalIN4cute5tupleIJiiiiEEENS1_10collective13CollectiveMmaINS1_35MainloopSm100TmaUmmaWarpSpecializedILi43ELi2ELi4ENS5_IJNS4_1CILi2EEENSA_ILi1EEESC_EEEEENS5_IJNSA_ILi128EEENSA_ILi32EEESG_EEENS_6half_tENS5_IJlSC_lEEESI_SJ_NS4_8TiledMMAINS4_8MMA_AtomIJNS4_26SM100_MMA_F16BF16_2x1SM_SSISI_SI_fLi128ELi32ELNS4_4UMMA5MajorE0ELSO_0ELNSN_7ScaleInE0ELSP_0EEEEEENS4_6LayoutINS5_IJSC_SC_SC_EEENS5_IJNSA_ILi0EEESU_SU_EEEEENS5_IJNS4_10UnderscoreESX_SX_EEEEENS4_18SM100_TMA_2SM_LOADENS4_14ComposedLayoutINS4_7SwizzleILi2ELi4ELi3EEENS4_18smem_ptr_flag_bitsILi16EEENSS_INS5_IJNSA_ILi8EEESG_EEENS5_IJSG_SC_EEEEEEEvNS4_8identityES10_S1A_vS1B_EENS_8epilogue10collective18CollectiveEpilogueINS1D_23Sm100TmaWarpSpecializedILi2ELi1ELi16ELb1ELb0EEEJNS5_IJNSA_ILi64EEESG_SG_EEENS5_IJNSS_IS1I_SC_EENSS_ISG_SC_EEEEESI_SJ_SI_SJ_NS1D_6fusion15FusionCallbacksIS1H_NS1N_17LinearCombinationISI_fSI_fLNS_15FloatRoundStyleE2EEES1J_S1M_JEEENS4_5SM1004TMEM4LOAD26SM100_TMEM_LOAD_32dp32b16xENS4_13SM90_TMA_LOADES1A_NS4_39AutoVectorizingCopyWithAssumedAlignmentILi128EEENS4_14SM90_TMA_STOREES1A_S1Z_S1Z_EEEvvEEEEvNT_6ParamsE:
        .type           _ZN7cutlass13device_kernelINS_4gemm6kernel13GemmUniversalIN4cute5tupleIJiiiiEEENS1_10collective13CollectiveMmaINS1_35MainloopSm100TmaUmmaWarpSpecializedILi43ELi2ELi4ENS5_IJNS4_1CILi2EEENSA_ILi1EEESC_EEEEENS5_IJNSA_ILi128EEENSA_ILi32EEESG_EEENS_6half_tENS5_IJlSC_lEEESI_SJ_NS4_8TiledMMAINS4_8MMA_AtomIJNS4_26SM100_MMA_F16BF16_2x1SM_SSISI_SI_fLi128ELi32ELNS4_4UMMA5MajorE0ELSO_0ELNSN_7ScaleInE0ELSP_0EEEEEENS4_6LayoutINS5_IJSC_SC_SC_EEENS5_IJNSA_ILi0EEESU_SU_EEEEENS5_IJNS4_10UnderscoreESX_SX_EEEEENS4_18SM100_TMA_2SM_LOADENS4_14ComposedLayoutINS4_7SwizzleILi2ELi4ELi3EEENS4_18smem_ptr_flag_bitsILi16EEENSS_INS5_IJNSA_ILi8EEESG_EEENS5_IJSG_SC_EEEEEEEvNS4_8identityES10_S1A_vS1B_EENS_8epilogue10collective18CollectiveEpilogueINS1D_23Sm100TmaWarpSpecializedILi2ELi1ELi16ELb1ELb0EEEJNS5_IJNSA_ILi64EEESG_SG_EEENS5_IJNSS_IS1I_SC_EENSS_ISG_SC_EEEEESI_SJ_SI_SJ_NS1D_6fusion15FusionCallbacksIS1H_NS1N_17LinearCombinationISI_fSI_fLNS_15FloatRoundStyleE2EEES1J_S1M_JEEENS4_5SM1004TMEM4LOAD26SM100_TMEM_LOAD_32dp32b16xENS4_13SM90_TMA_LOADES1A_NS4_39AutoVectorizingCopyWithAssumedAlignmentILi128EEENS4_14SM90_TMA_STOREES1A_S1Z_S1Z_EEEvvEEEEvNT_6ParamsE,@function
        .size           _ZN7cutlass13device_kernelINS_4gemm6kernel13GemmUniversalIN4cute5tupleIJiiiiEEENS1_10collective13CollectiveMmaINS1_35MainloopSm100TmaUmmaWarpSpecializedILi43ELi2ELi4ENS5_IJNS4_1CILi2EEENSA_ILi1EEESC_EEEEENS5_IJNSA_ILi128EEENSA_ILi32EEESG_EEENS_6half_tENS5_IJlSC_lEEESI_SJ_NS4_8TiledMMAINS4_8MMA_AtomIJNS4_26SM100_MMA_F16BF16_2x1SM_SSISI_SI_fLi128ELi32ELNS4_4UMMA5MajorE0ELSO_0ELNSN_7ScaleInE0ELSP_0EEEEEENS4_6LayoutINS5_IJSC_SC_SC_EEENS5_IJNSA_ILi0EEESU_SU_EEEEENS5_IJNS4_10UnderscoreESX_SX_EEEEENS4_18SM100_TMA_2SM_LOADENS4_14ComposedLayoutINS4_7SwizzleILi2ELi4ELi3EEENS4_18smem_ptr_flag_bitsILi16EEENSS_INS5_IJNSA_ILi8EEESG_EEENS5_IJSG_SC_EEEEEEEvNS4_8identityES10_S1A_vS1B_EENS_8epilogue10collective18CollectiveEpilogueINS1D_23Sm100TmaWarpSpecializedILi2ELi1ELi16ELb1ELb0EEEJNS5_IJNSA_ILi64EEESG_SG_EEENS5_IJNSS_IS1I_SC_EENSS_ISG_SC_EEEEESI_SJ_SI_SJ_NS1D_6fusion15FusionCallbacksIS1H_NS1N_17LinearCombinationISI_fSI_fLNS_15FloatRoundStyleE2EEES1J_S1M_JEEENS4_5SM1004TMEM4LOAD26SM100_TMEM_LOAD_32dp32b16xENS4_13SM90_TMA_LOADES1A_NS4_39AutoVectorizingCopyWithAssumedAlignmentILi128EEENS4_14SM90_TMA_STOREES1A_S1Z_S1Z_EEEvvEEEEvNT_6ParamsE,(.L_x_276 - _ZN7cutlass13device_kernelINS_4gemm6kernel13GemmUniversalIN4cute5tupleIJiiiiEEENS1_10collective13CollectiveMmaINS1_35MainloopSm100TmaUmmaWarpSpecializedILi43ELi2ELi4ENS5_IJNS4_1CILi2EEENSA_ILi1EEESC_EEEEENS5_IJNSA_ILi128EEENSA_ILi32EEESG_EEENS_6half_tENS5_IJlSC_lEEESI_SJ_NS4_8TiledMMAINS4_8MMA_AtomIJNS4_26SM100_MMA_F16BF16_2x1SM_SSISI_SI_fLi128ELi32ELNS4_4UMMA5MajorE0ELSO_0ELNSN_7ScaleInE0ELSP_0EEEEEENS4_6LayoutINS5_IJSC_SC_SC_EEENS5_IJNSA_ILi0EEESU_SU_EEEEENS5_IJNS4_10UnderscoreESX_SX_EEEEENS4_18SM100_TMA_2SM_LOADENS4_14ComposedLayoutINS4_7SwizzleILi2ELi4ELi3EEENS4_18smem_ptr_flag_bitsILi16EEENSS_INS5_IJNSA_ILi8EEESG_EEENS5_IJSG_SC_EEEEEEEvNS4_8identityES10_S1A_vS1B_EENS_8epilogue10collective18CollectiveEpilogueINS1D_23Sm100TmaWarpSpecializedILi2ELi1ELi16ELb1ELb0EEEJNS5_IJNSA_ILi64EEESG_SG_EEENS5_IJNSS_IS1I_SC_EENSS_ISG_SC_EEEEESI_SJ_SI_SJ_NS1D_6fusion15FusionCallbacksIS1H_NS1N_17LinearCombinationISI_fSI_fLNS_15FloatRoundStyleE2EEES1J_S1M_JEEENS4_5SM1004TMEM4LOAD26SM100_TMEM_LOAD_32dp32b16xENS4_13SM90_TMA_LOADES1A_NS4_39AutoVectorizingCopyWithAssumedAlignmentILi128EEENS4_14SM90_TMA_STOREES1A_S1Z_S1Z_EEEvvEEEEvNT_6ParamsE)
        .other          _ZN7cutlass13device_kernelINS_4gemm6kernel13GemmUniversalIN4cute5tupleIJiiiiEEENS1_10collective13CollectiveMmaINS1_35MainloopSm100TmaUmmaWarpSpecializedILi43ELi2ELi4ENS5_IJNS4_1CILi2EEENSA_ILi1EEESC_EEEEENS5_IJNSA_ILi128EEENSA_ILi32EEESG_EEENS_6half_tENS5_IJlSC_lEEESI_SJ_NS4_8TiledMMAINS4_8MMA_AtomIJNS4_26SM100_MMA_F16BF16_2x1SM_SSISI_SI_fLi128ELi32ELNS4_4UMMA5MajorE0ELSO_0ELNSN_7ScaleInE0ELSP_0EEEEEENS4_6LayoutINS5_IJSC_SC_SC_EEENS5_IJNSA_ILi0EEESU_SU_EEEEENS5_IJNS4_10UnderscoreESX_SX_EEEEENS4_18SM100_TMA_2SM_LOADENS4_14ComposedLayoutINS4_7SwizzleILi2ELi4ELi3EEENS4_18smem_ptr_flag_bitsILi16EEENSS_INS5_IJNSA_ILi8EEESG_EEENS5_IJSG_SC_EEEEEEEvNS4_8identityES10_S1A_vS1B_EENS_8epilogue10collective18CollectiveEpilogueINS1D_23Sm100TmaWarpSpecializedILi2ELi1ELi16ELb1ELb0EEEJNS5_IJNSA_ILi64EEESG_SG_EEENS5_IJNSS_IS1I_SC_EENSS_ISG_SC_EEEEESI_SJ_SI_SJ_NS1D_6fusion15FusionCallbacksIS1H_NS1N_17LinearCombinationISI_fSI_fLNS_15FloatRoundStyleE2EEES1J_S1M_JEEENS4_5SM1004TMEM4LOAD26SM100_TMEM_LOAD_32dp32b16xENS4_13SM90_TMA_LOADES1A_NS4_39AutoVectorizingCopyWithAssumedAlignmentILi128EEENS4_14SM90_TMA_STOREES1A_S1Z_S1Z_EEEvvEEEEvNT_6ParamsE,@"STO_CUDA_ENTRY STV_DEFAULT"
_ZN7cutlass13device_kernelINS_4gemm6kernel13GemmUniversalIN4cute5tupleIJiiiiEEENS1_10collective13CollectiveMmaINS1_35MainloopSm100TmaUmmaWarpSpecializedILi43ELi2ELi4ENS5_IJNS4_1CILi2EEENSA_ILi1EEESC_EEEEENS5_IJNSA_ILi128EEENSA_ILi32EEESG_EEENS_6half_tENS5_IJlSC_lEEESI_SJ_NS4_8TiledMMAINS4_8MMA_AtomIJNS4_26SM100_MMA_F16BF16_2x1SM_SSISI_SI_fLi128ELi32ELNS4_4UMMA5MajorE0ELSO_0ELNSN_7ScaleInE0ELSP_0EEEEEENS4_6LayoutINS5_IJSC_SC_SC_EEENS5_IJNSA_ILi0EEESU_SU_EEEEENS5_IJNS4_10UnderscoreESX_SX_EEEEENS4_18SM100_TMA_2SM_LOADENS4_14ComposedLayoutINS4_7SwizzleILi2ELi4ELi3EEENS4_18smem_ptr_flag_bitsILi16EEENSS_INS5_IJNSA_ILi8EEESG_EEENS5_IJSG_SC_EEEEEEEvNS4_8identityES10_S1A_vS1B_EENS_8epilogue10collective18CollectiveEpilogueINS1D_23Sm100TmaWarpSpecializedILi2ELi1ELi16ELb1ELb0EEEJNS5_IJNSA_ILi64EEESG_SG_EEENS5_IJNSS_IS1I_SC_EENSS_ISG_SC_EEEEESI_SJ_SI_SJ_NS1D_6fusion15FusionCallbacksIS1H_NS1N_17LinearCombinationISI_fSI_fLNS_15FloatRoundStyleE2EEES1J_S1M_JEEENS4_5SM1004TMEM4LOAD26SM100_TMEM_LOAD_32dp32b16xENS4_13SM90_TMA_LOADES1A_NS4_39AutoVectorizingCopyWithAssumedAlignmentILi128EEENS4_14SM90_TMA_STOREES1A_S1Z_S1Z_EEEvvEEEEvNT_6ParamsE:
[----:B------:R-:W1:Y:S01]  /*0000*/  LDC R1, c[0x0][0x37c] ;  /* 0x0000df00ff017b82 */ /* 0x000e620000000800 */
[----:B------:R-:W2:Y:S01]  /*0010*/  S2R R85, SR_TID.X ;  /* 0x0000000000557919 */ /* 0x000ea20000002100 */
[----:B------:R-:W3:Y:S06]  /*0020*/  LDCU.64 UR6, c[0x0][0x890] ;  /* 0x00011200ff0677ac */ /* 0x000eec0008000a00 */
[----:B------:R-:W4:Y:S01]  /*0030*/  S2UR UR37, SR_CgaCtaId ;  /* 0x00000000002579c3 */ /* 0x000f220000008800 */
[----:B------:R-:W-:Y:S02]  /*0040*/  PRMT R70, RZ, 0x7610, R70 ;  /* 0x00007610ff467816 */ /* 0x000fe40000000046 */
[----:B------:R-:W-:Y:S01]  /*0050*/  ELECT P1, URZ, PT ;  /* 0x0000000000ff782f */ /* 0x000fe20003820000 */
[----:B------:R-:W1:Y:S01]  /*0060*/  LDCU.64 UR40, c[0x0][0x358] ;  /* 0x00006b00ff2877ac */ /* 0x000e620008000a00 */
[----:B---3--:R-:W-:-:S04]  /*0070*/  UISETP.NE.U32.AND UP0, UPT, UR6, URZ, UPT ;  /* 0x000000ff0600728c */ /* 0x008fc8000bf05070 */
[----:B------:R-:W-:Y:S02]  /*0080*/  UISETP.NE.AND.EX UP0, UPT, UR7, URZ, UPT, UP0 ;  /* 0x000000ff0700728c */ /* 0x000fe4000bf05300 */
[----:B----4-:R-:W-:Y:S02]  /*0090*/  ULOP3.LUT UR5, UR37, 0x1, URZ, 0xc0, !UPT ;  /* 0x0000000125057892 */ /* 0x010fe4000f8ec0ff */
[----:B------:R-:W-:Y:S01]  /*00a0*/  ULOP3.LUT UR4, UR37, 0x1, URZ, 0x3c, !UPT ;  /* 0x0000000125047892 */ /* 0x000fe2000f8e3cff */
[----:B--2---:R-:W-:-:S05]  /*00b0*/  SHF.R.U32.HI R74, RZ, 0x5, R85 ;  /* 0x00000005ff4a7819 */ /* 0x004fca0000011655 */
[----:B------:R-:W2:Y:S02]  /*00c0*/  SHFL.IDX PT, R0, R74, RZ, 0x1f ;  /* 0x00001fff4a007589 */ /* 0x000ea400000e0000 */
[----:B--2---:R-:W-:Y:S01]  /*00d0*/  R2UR UR10, R0 ;  /* 0x00000000000a72ca */ /* 0x004fe200000e0000 */
[----:B-1----:R-:W-:-:S14]  /*00e0*/  BRA.U UP0, `(.L_x_0) ;  /* 0x00000001002c7547 */ /* 0x002fdc000b800000 */
[----:B------:R-:W1:Y:S02]  /*00f0*/  LDCU.64 UR8, c[0x0][0x888] ;  /* 0x00011100ff0877ac */ /* 0x000e640008000a00 */
[----:B-1----:R-:W-:-:S04]  /*0100*/  UISETP.NE.U32.AND UP0, UPT, UR8, URZ, UPT ;  /* 0x000000ff0800728c */ /* 0x002fc8000bf05070 */
[----:B------:R-:W-:-:S09]  /*0110*/  UISETP.NE.AND.EX UP0, UPT, UR9, URZ, UPT, UP0 ;  /* 0x000000ff0900728c */ /* 0x000fd2000bf05300 */
[----:B------:R-:W-:Y:S05]  /*0120*/  BRA.U !UP0, `(.L_x_1) ;  /* 0x0000000108107547 */ /* 0x000fea000b800000 */
[----:B------:R-:W1:Y:S02]  /*0130*/  LDC.64 R2, c[0x0][0x888] ;  /* 0x00022200ff027b82 */ /* 0x000e640000000a00 */
[----:B-1----:R1:W5:Y:S01]  /*0140*/  LDG.E R35, desc[UR40][R2.64] ;  /* 0x0000002802237981 */ /* 0x002362000c1e1900 */
[----:B------:R-:W-:Y:S01]  /*0150*/  HFMA2 R70, -RZ, RZ, 0, 5.9604644775390625e-08 ;  /* 0x00000001ff467431 */ /* 0x000fe200000001ff */
[----:B------:R-:W-:Y:S05]  /*0160*/  BRA `(.L_x_0) ;  /* 0x00000000000c7947 */ /* 0x000fea0003800000 */
.L_x_1:
[----:B------:R-:W1:Y:S01]  /*0170*/  LDCU UR8, c[0x0][0x880] ;  /* 0x00011000ff0877ac */ /* 0x000e620008000800 */
[----:B------:R-:W-:Y:S01]  /*0180*/  HFMA2 R70, -RZ, RZ, 0, 5.9604644775390625e-08 ;  /* 0x00000001ff467431 */ /* 0x000fe200000001ff */
[----:B-1----:R-:W-:-:S07]  /*0190*/  MOV R35, UR8 ;  /* 0x0000000800237c02 */ /* 0x002fce0008000f00 */
.L_x_0:
[----:B------:R-:W2:Y:S02]  /*01a0*/  LDCU.64 UR8, c[0x0][0x8b0] ;  /* 0x00011600ff0877ac */ /* 0x000ea40008000a00 */
[----:B--2---:R-:W-:-:S04]  /*01b0*/  UISETP.NE.U32.AND UP0, UPT, UR8, URZ, UPT ;  /* 0x000000ff0800728c */ /* 0x004fc8000bf05070 */
[----:B------:R-:W-:-:S09]  /*01c0*/  UISETP.NE.AND.EX UP0, UPT, UR9, URZ, UPT, UP0 ;  /* 0x000000ff0900728c */ /* 0x000fd2000bf05300 */
[----:B------:R-:W-:Y:S05]  /*01d0*/  BRA.U UP0, `(.L_x_2) ;  /* 0x0000000100247547 */ /* 0x000fea000b800000 */
[----:B------:R-:W2:Y:S02]  /*01e0*/  LDCU.64 UR8, c[0x0][0x8a8] ;  /* 0x00011500ff0877ac */ /* 0x000ea40008000a00 */
[----:B--2---:R-:W-:-:S04]  /*01f0*/  UISETP.NE.U32.AND UP0, UPT, UR8, URZ, UPT ;  /* 0x000000ff0800728c */ /* 0x004fc8000bf05070 */
[----:B------:R-:W-:-:S09]  /*0200*/  UISETP.NE.AND.EX UP0, UPT, UR9, URZ, UPT, UP0 ;  /* 0x000000ff0900728c */ /* 0x000fd2000bf05300 */
[----:B------:R-:W-:Y:S05]  /*0210*/  BRA.U !UP0, `(.L_x_3) ;  /* 0x00000001080c7547 */ /* 0x000fea000b800000 */
[----:B------:R-:W2:Y:S02]  /*0220*/  LDC.64 R32, c[0x0][0x8a8] ;  /* 0x00022a00ff207b82 */ /* 0x000ea40000000a00 */
[----:B--2---:R2:W5:Y:S01]  /*0230*/  LDG.E R32, desc[UR40][R32.64] ;  /* 0x0000002820207981 */ /* 0x004562000c1e1900 */
[----:B------:R-:W-:Y:S05]  /*0240*/  BRA `(.L_x_2) ;  /* 0x0000000000087947 */ /* 0x000fea0003800000 */
.L_x_3:
[----:B------:R-:W2:Y:S02]  /*0250*/  LDCU UR8, c[0x0][0x8a0] ;  /* 0x00011400ff0877ac */ /* 0x000ea40008000800 */
[----:B--2---:R-:W-:Y:S02]  /*0260*/  MOV R32, UR8 ;  /* 0x0000000800207c02 */ /* 0x004fe40008000f00 */
.L_x_2:
[----:B------:R-:W-:Y:S01]  /*0270*/  IMAD.U32 R0, RZ, RZ, UR10 ;  /* 0x0000000aff007e24 */ /* 0x000fe2000f8e00ff */
[----:B------:R-:W-:Y:S04]  /*0280*/  BSSY.RECONVERGENT B0, `(.L_x_4) ;  /* 0x000000c000007945 */ /* 0x000fe80003800200 */
[C---:B------:R-:W-:Y:S02]  /*0290*/  ISETP.NE.OR P2, PT, R0.reuse, 0x1, !P1 ;  /* 0x000000010000780c */ /* 0x040fe40004f45670 */
[----:B------:R-:W-:-:S11]  /*02a0*/  ISETP.NE.OR P0, PT, R0, 0x3, !P1 ;  /* 0x000000030000780c */ /* 0x000fd60004f05670 */
[----:B------:R-:W-:Y:S05]  /*02b0*/  @P2 BRA `(.L_x_5) ;  /* 0x0000000000202947 */ /* 0x000fea0003800000 */
[----:B------:R-:W3:Y:S02]  /*02c0*/  LDCU.64 UR8, c[0x0][0x348] ;  /* 0x00006900ff0877ac */ /* 0x000ee40008000a00 */
[----:B---3--:R-:W-:Y:S02]  /*02d0*/  UIADD3 UR12, UP1, UPT, UR8, 0x80, URZ ;  /* 0x00000080080c7890 */ /* 0x008fe4000ff3e0ff */
[----:B------:R-:W-:Y:S02]  /*02e0*/  UIADD3 UR8, UP0, UPT, UR8, 0x180, URZ ;  /* 0x0000018008087890 */ /* 0x000fe4000ff1e0ff */
[----:B------:R-:W-:Y:S02]  /*02f0*/  UIADD3.X UR13, UPT, UPT, URZ, UR9, URZ, UP1, !UPT ;  /* 0x00000009ff0d7290 */ /* 0x000fe40008ffe4ff */
[----:B------:R-:W-:-:S07]  /*0300*/  UIADD3.X UR9, UPT, UPT, URZ, UR9, URZ, UP0, !UPT ;  /* 0x00000009ff097290 */ /* 0x000fce00087fe4ff */
[----:B------:R3:W-:Y:S02]  /*0310*/  UTMACCTL.PF [UR12] ;  /* 0x000000000c0079b9 */ /* 0x0007e40008040000 */
[----:B------:R3:W-:Y:S02]  /*0320*/  UTMACCTL.PF [UR8] ;  /* 0x00000000080079b9 */ /* 0x0007e40008040000 */
[----:B---3--:R-:W-:Y:S01]  /*0330*/  NOP ;  /* 0x0000000000007918 */ /* 0x008fe20000000000 */
.L_x_5:
[----:B------:R-:W-:Y:S05]  /*0340*/  BSYNC.RECONVERGENT B0 ;  /* 0x0000000000007941 */ /* 0x000fea0003800200 */
.L_x_4:
[----:B------:R-:W-:Y:S04]  /*0350*/  BSSY.RECONVERGENT B0, `(.L_x_6) ;  /* 0x000000a000007945 */ /* 0x000fe80003800200 */
        /* <DEDUP_REMOVED lines=9> */
.L_x_7:
[----:B------:R-:W-:Y:S05]  /*03f0*/  BSYNC.RECONVERGENT B0 ;  /* 0x0000000000007941 */ /* 0x000fea0003800200 */
.L_x_6:
[----:B------:R-:W3:Y:S01]  /*0400*/  LDCU.64 UR8, c[0x0][0x888] ;  /* 0x00011100ff0877ac */ /* 0x000ee20008000a00 */
[----:B------:R-:W-:Y:S02]  /*0410*/  UISETP.EQ.U32.AND UP1, UPT, UR6, URZ, UPT ;  /* 0x000000ff0600728c */ /* 0x000fe4000bf22070 */
[----:B------:R-:W-:Y:S02]  /*0420*/  UPLOP3.LUT UP5, UPT, UPT, UPT, UPT, 0x80, 0x8 ;  /* 0x000000000008789c */ /* 0x000fe40003faf070 */
[----:B---3--:R-:W-:-:S04]  /*0430*/  UISETP.NE.U32.AND UP0, UPT, UR8, URZ, UPT ;  /* 0x000000ff0800728c */ /* 0x008fc8000bf05070 */
[----:B------:R-:W-:-:S04]  /*0440*/  UISETP.NE.AND.EX UP0, UPT, UR9, URZ, UPT, UP0 ;  /* 0x000000ff0900728c */ /* 0x000fc8000bf05300 */
[----:B------:R-:W-:-:S04]  /*0450*/  UISETP.EQ.OR.EX UP2, UPT, UR7, URZ, !UP0, UP1 ;  /* 0x000000ff0700728c */ /* 0x000fc8000c742710 */
[----:B------:R-:W-:-:S05]  /*0460*/  UP2UR UR45, UPR, URZ, 0x4 ;  /* 0x00000004ff2d7883 */ /* 0x000fca0008000000 */
[----:B------:R-:W-:Y:S07]  /*0470*/  BRA.U !UP2, `(.L_x_8) ;  /* 0x000000010a207547 */ /* 0x000fee000b800000 */
[----:B------:R-:W-:Y:S01]  /*0480*/  UISETP.NE.U32.AND UP2, UPT, UR6, URZ, UPT ;  /* 0x000000ff0600728c */ /* 0x000fe2000bf45070 */
[----:B-----5:R-:W-:Y:S01]  /*0490*/  FSETP.NEU.AND P0, PT, R35, RZ, PT ;  /* 0x000000ff2300720b */ /* 0x020fe20003f0d000 */
[----:B------:R-:W-:Y:S02]  /*04a0*/  USEL UR6, URZ, 0xffffffff, UP0 ;  /* 0xffffffffff067887 */ /* 0x000fe40008000000 */
[----:B------:R-:W-:-:S10]  /*04b0*/  UISETP.NE.AND.EX UP2, UPT, UR7, URZ, UPT, UP2 ;  /* 0x000000ff0700728c */ /* 0x000fd4000bf45320 */
[----:B------:R-:W-:Y:S01]  /*04c0*/  VOTEU.ANY UP1, P0 ;  /* 0x0000000000ff7886 */ /* 0x000fe20000020100 */
[----:B------:R-:W-:-:S04]  /*04d0*/  @!UP2 USEL UR6, URZ, 0xffffffff, UP1 ;  /* 0xffffffffff06a887 */ /* 0x000fc80008800000 */
[----:B------:R-:W-:-:S04]  /*04e0*/  ULOP3.LUT UR6, UR6, 0x1, URZ, 0xc0, !UPT ;  /* 0x0000000106067892 */ /* 0x000fc8000f8ec0ff */
[----:B------:R-:W-:-:S11]  /*04f0*/  UISETP.NE.U32.AND UP5, UPT, UR6, 0x1, UPT ;  /* 0x000000010600788c */ /* 0x000fd6000bfa5070 */
.L_x_8:
[----:B------:R-:W3:Y:S01]  /*0500*/  SHFL.IDX PT, R0, R74, RZ, 0x1f ;  /* 0x00001fff4a007589 */ /* 0x000ee200000e0000 */
[----:B------:R-:W-:-:S04]  /*0510*/  UISETP.NE.AND UP1, UPT, UR10, 0x2, UPT ;  /* 0x000000020a00788c */ /* 0x000fc8000bf25270 */
[----:B------:R-:W-:Y:S02]  /*0520*/  UISETP.EQ.AND UP2, UPT, UR5, URZ, !UP1 ;  /* 0x000000ff0500728c */ /* 0x000fe4000cf42270 */
[----:B------:R-:W-:-:S04]  /*0530*/  USEL UR7, URZ, 0x1, UP1 ;  /* 0x00000001ff077887 */ /* 0x000fc80008800000 */
[----:B------:R-:W-:Y:S02]  /*0540*/  PLOP3.LUT P5, PT, P1, PT, UP2, 0x80, 0x8 ;  /* 0x000000000008781c */ /* 0x000fe40000faf028 */
[----:B---3--:R-:W-:-:S13]  /*0550*/  ISETP.NE.AND P0, PT, R0, RZ, PT ;  /* 0x000000ff0000720c */ /* 0x008fda0003f05270 */
[----:B------:R-:W-:Y:S05]  /*0560*/  @P0 BRA `(.L_x_9) ;  /* 0x0000000400880947 */ /* 0x000fea0003800000 */
[----:B------:R-:W-:Y:S01]  /*0570*/  ELECT P0, URZ, PT ;  /* 0x0000000000ff782f */ /* 0x000fe20003800000 */
[----:B------:R-:W-:-:S12]  /*0580*/  BSSY.RECONVERGENT B0, `(.L_x_9) ;  /* 0x0000060000007945 */ /* 0x000fd80003800200 */
[----:B------:R-:W-:Y:S05]  /*0590*/  @!P0 BRA `(.L_x_10) ;  /* 0x0000000400788947 */ /* 0x000fea0003800000 */
[----:B------:R-:W-:Y:S01]  /*05a0*/  UMOV UR8, 0x400 ;  /* 0x0000040000087882 */ /* 0x000fe20000000000 */
[----:B------:R-:W-:Y:S01]  /*05b0*/  UMOV UR6, 0x1 ;  /* 0x0000000100067882 */ /* 0x000fe20000000000 */
[----:B------:R-:W-:Y:S02]  /*05c0*/  ULEA UR8, UR37, UR8, 0x18 ;  /* 0x0000000825087291 */ /* 0x000fe4000f8ec0ff */
[----:B------:R-:W-:-:S04]  /*05d0*/  UIADD3 UR12, UPT, UPT, -UR6, 0x100000, URZ ;  /* 0x00100000060c7890 */ /* 0x000fc8000fffe1ff */
[----:B------:R-:W-:Y:S02]  /*05e0*/  USHF.L.U32 UR13, UR12, 0xb, URZ ;  /* 0x0000000b0c0d7899 */ /* 0x000fe400080006ff */
[----:B------:R-:W-:Y:S01]  /*05f0*/  USHF.L.U32 UR12, UR12, 0x1, URZ ;  /* 0x000000010c0c7899 */ /* 0x000fe200080006ff */
[----:B------:R-:W3:Y:S11]  /*0600*/  FENCE.VIEW.ASYNC.S ;  /* 0x00000000000073c6 */ /* 0x000ef60000000000 */
[----:B---3--:R3:W4:Y:S01]  /*0610*/  SYNCS.EXCH.64 URZ, [UR8], UR12 ;  /* 0x0000000c08ff75b2 */ /* 0x0087220008000100 */
[----:B------:R3:W1:Y:S01]  /*0620*/  SYNCS.EXCH.64 URZ, [UR8+0x158], UR12 ;  /* 0x0001580c08ff75b2 */ /* 0x0006620008000100 */
        /* <DEDUP_REMOVED lines=83> */
[----:B------:R3:W1:Y:S02]  /*0b60*/  SYNCS.EXCH.64 URZ, [UR8+0x2a8], UR12 ;  /* 0x0002a80c08ff75b2 */ /* 0x0006640008000100 */
[----:B---34-:R-:W-:Y:S01]  /*0b70*/  NOP ;  /* 0x0000000000007918 */ /* 0x018fe20000000000 */
.L_x_10:
[----:B------:R-:W-:Y:S05]  /*0b80*/  BSYNC.RECONVERGENT B0 ;  /* 0x0000000000007941 */ /* 0x000fea0003800200 */
.L_x_9:
[----:B------:R-:W3:Y:S01]  /*0b90*/  SHFL.IDX PT, R0, R74, RZ, 0x1f ;  /* 0x00001fff4a007589 */ /* 0x000ee200000e0000 */
[----:B------:R-:W-:Y:S01]  /*0ba0*/  NOP ;  /* 0x0000000000007918 */ /* 0x000fe20000000000 */
[----:B---3--:R-:W-:-:S13]  /*0bb0*/  ISETP.NE.AND P0, PT, R0, 0x1, PT ;  /* 0x000000010000780c */ /* 0x008fda0003f05270 */
[----:B------:R-:W-:Y:S05]  /*0bc0*/  @P0 BRA `(.L_x_11) ;  /* 0x0000000000440947 */ /* 0x000fea0003800000 */
[----:B------:R-:W-:Y:S01]  /*0bd0*/  UMOV UR9, 0x400 ;  /* 0x0000040000097882 */ /* 0x000fe20000000000 */
[----:B------:R-:W-:Y:S01]  /*0be0*/  UMOV UR8, 0x20 ;  /* 0x0000002000087882 */ /* 0x000fe20000000000 */
[----:B------:R-:W-:Y:S01]  /*0bf0*/  UMOV UR6, 0x80 ;  /* 0x0000008000067882 */ /* 0x000fe20000000000 */
[----:B------:R-:W-:Y:S02]  /*0c00*/  ULEA UR9, UR37, UR9, 0x18 ;  /* 0x0000000925097291 */ /* 0x000fe4000f8ec0ff */
[----:B------:R-:W-:-:S04]  /*0c10*/  UIADD3 UR12, UPT, UPT, -UR8, 0x100000, URZ ;  /* 0x00100000080c7890 */ /* 0x000fc8000fffe1ff */
[----:B------:R-:W-:Y:S02]  /*0c20*/  USHF.L.U32 UR13, UR12, 0xb, URZ ;  /* 0x0000000b0c0d7899 */ /* 0x000fe400080006ff */
[----:B------:R-:W-:Y:S02]  /*0c30*/  USHF.L.U32 UR12, UR12, 0x1, URZ ;  /* 0x000000010c0c7899 */ /* 0x000fe400080006ff */
[----:B------:R-:W-:-:S04]  /*0c40*/  UIADD3 UR14, UPT, UPT, -UR6, 0x100000, URZ ;  /* 0x00100000060e7890 */ /* 0x000fc8000fffe1ff */
[----:B------:R-:W-:Y:S02]  /*0c50*/  USHF.L.U32 UR15, UR14, 0xb, URZ ;  /* 0x0000000b0e0f7899 */ /* 0x000fe400080006ff */
[----:B------:R-:W-:Y:S01]  /*0c60*/  USHF.L.U32 UR14, UR14, 0x1, URZ ;  /* 0x000000010e0e7899 */ /* 0x000fe200080006ff */
[----:B------:R-:W-:Y:S01]  /*0c70*/  ELECT P0, URZ, PT ;  /* 0x0000000000ff782f */ /* 0x000fe20003800000 */
[----:B------:R-:W3:Y:S02]  /*0c80*/  FENCE.VIEW.ASYNC.S ;  /* 0x00000000000073c6 */ /* 0x000ee40000000000 */
[----:B---3--:R3:W4:Y:S08]  /*0c90*/  SYNCS.EXCH.64 URZ, [UR9+0x2b0], UR12 ;  /* 0x0002b00c09ff75b2 */ /* 0x0087300008000100 */
[----:B------:R3:W1:Y:S01]  /*0ca0*/  SYNCS.EXCH.64 URZ, [UR9+0x2c0], UR14 ;  /* 0x0002c00e09ff75b2 */ /* 0x0006620008000100 */
[----:B------:R3:W1:Y:S01]  /*0cb0*/  SYNCS.EXCH.64 URZ, [UR9+0x2b8], UR12 ;  /* 0x0002b80c09ff75b2 */ /* 0x0006620008000100 */
[----:B------:R3:W1:Y:S01]  /*0cc0*/  SYNCS.EXCH.64 URZ, [UR9+0x2c8], UR14 ;  /* 0x0002c80e09ff75b2 */ /* 0x0006620008000100 */
[----:B------:R-:W-:Y:S01]  /*0cd0*/  NOP ;  /* 0x0000000000007918 */ /* 0x000fe20000000000 */
.L_x_11:
[----:B------:R-:W2:Y:S01]  /*0ce0*/  SHFL.IDX PT, R0, R74, RZ, 0x1f ;  /* 0x00001fff4a007589 */ /* 0x000ea200000e0000 */
[----:B------:R-:W-:Y:S01]  /*0cf0*/  NOP ;  /* 0x0000000000007918 */ /* 0x000fe20000000000 */
[----:B--2---:R-:W-:-:S13]  /*0d00*/  ISETP.NE.AND P0, PT, R0, 0x3, PT ;  /* 0x000000030000780c */ /* 0x004fda0003f05270 */
[----:B------:R-:W-:Y:S05]  /*0d10*/  @P0 BRA `(.L_x_12) ;  /* 0x00000000002c0947 */ /* 0x000fea0003800000 */
[----:B------:R-:W-:Y:S01]  /*0d20*/  UMOV UR8, 0x400 ;  /* 0x0000040000087882 */ /* 0x000fe20000000000 */
[----:B------:R-:W-:Y:S01]  /*0d30*/  UMOV UR6, 0x20 ;  /* 0x0000002000067882 */ /* 0x000fe20000000000 */
[----:B------:R-:W-:Y:S02]  /*0d40*/  ULEA UR8, UR37, UR8, 0x18 ;  /* 0x0000000825087291 */ /* 0x000fe4000f8ec0ff */
[----:B---3--:R-:W-:-:S04]  /*0d50*/  UIADD3 UR12, UPT, UPT, -UR6, 0x100000, URZ ;  /* 0x00100000060c7890 */ /* 0x008fc8000fffe1ff */
[----:B------:R-:W-:Y:S02]  /*0d60*/  USHF.L.U32 UR13, UR12, 0xb, URZ ;  /* 0x0000000b0c0d7899 */ /* 0x000fe400080006ff */
[----:B------:R-:W-:Y:S01]  /*0d70*/  USHF.L.U32 UR12, UR12, 0x1, URZ ;  /* 0x000000010c0c7899 */ /* 0x000fe200080006ff */
[----:B------:R-:W-:Y:S01]  /*0d80*/  ELECT P0, URZ, PT ;  /* 0x0000000000ff782f */ /* 0x000fe20003800000 */
[----:B------:R-:W2:Y:S10]  /*0d90*/  FENCE.VIEW.ASYNC.S ;  /* 0x00000000000073c6 */ /* 0x000eb40000000000 */
[----:B--2---:R2:W3:Y:S01]  /*0da0*/  SYNCS.EXCH.64 URZ, [UR8+0x2d0], UR12 ;  /* 0x0002d00c08ff75b2 */ /* 0x0044e20008000100 */
[----:B------:R2:W1:Y:S01]  /*0db0*/  SYNCS.EXCH.64 URZ, [UR8+0x2d8], UR12 ;  /* 0x0002d80c08ff75b2 */ /* 0x0004620008000100 */
[----:B------:R-:W-:Y:S01]  /*0dc0*/  NOP ;  /* 0x0000000000007918 */ /* 0x000fe20000000000 */
.L_x_12:
[----:B------:R-:W4:Y:S01]  /*0dd0*/  SHFL.IDX PT, R0, R74, RZ, 0x1f ;  /* 0x00001fff4a007589 */ /* 0x000f2200000e0000 */
[----:B------:R-:W-:Y:S01]  /*0de0*/  NOP ;  /* 0x0000000000007918 */ /* 0x000fe20000000000 */
[----:B----4-:R-:W-:-:S13]  /*0df0*/  ISETP.NE.AND P0, PT, R0, 0x4, PT ;  /* 0x000000040000780c */ /* 0x010fda0003f05270 */
[----:B------:R-:W-:Y:S05]  /*0e00*/  @P0 BRA `(.L_x_13) ;  /* 0x0000000000480947 */ /* 0x000fea0003800000 */
[----:B---3--:R-:W-:Y:S01]  /*0e10*/  UMOV UR9, 0x1e0 ;  /* 0x000001e000097882 */ /* 0x008fe20000000000 */
[----:B--2---:R-:W-:Y:S01]  /*0e20*/  UMOV UR8, 0x400 ;  /* 0x0000040000087882 */ /* 0x004fe20000000000 */
[----:B------:R-:W-:Y:S01]  /*0e30*/  USEL UR9, UR9, 0x1a0, UP5 ;  /* 0x000001a009097887 */ /* 0x000fe2000a800000 */
        /* <DEDUP_REMOVED lines=9> */
[----:B------:R-:W2:Y:S02]  /*0ed0*/  FENCE.VIEW.ASYNC.S ;  /* 0x00000000000073c6 */ /* 0x000ea40000000000 */
[----:B--2---:R4:W2:Y:S08]  /*0ee0*/  SYNCS.EXCH.64 URZ, [UR8+0x2e0], UR12 ;  /* 0x0002e00c08ff75b2 */ /* 0x0048b00008000100 */
[----:B------:R4:W3:Y:S01]  /*0ef0*/  SYNCS.EXCH.64 URZ, [UR8+0x2f0], UR14 ;  /* 0x0002f00e08ff75b2 */ /* 0x0008e20008000100 */
[----:B------:R4:W1:Y:S01]  /*0f00*/  SYNCS.EXCH.64 URZ, [UR8+0x2e8], UR12 ;  /* 0x0002e80c08ff75b2 */ /* 0x0008620008000100 */
[----:B------:R4:W1:Y:S02]  /*0f10*/  SYNCS.EXCH.64 URZ, [UR8+0x2f8], UR14 ;  /* 0x0002f80e08ff75b2 */ /* 0x0008640008000100 */
[----:B----4-:R-:W-:Y:S01]  /*0f20*/  NOP ;  /* 0x0000000000007918 */ /* 0x010fe20000000000 */
.L_x_13:
[----:B------:R-:W4:Y:S01]  /*0f30*/  SHFL.IDX PT, R0, R74, RZ, 0x1f ;  /* 0x00001fff4a007589 */ /* 0x000f2200000e0000 */
[----:B------:R-:W-:Y:S01]  /*0f40*/  NOP ;  /* 0x0000000000007918 */ /* 0x000fe20000000000 */
[----:B----4-:R-:W-:-:S13]  /*0f50*/  ISETP.NE.AND P0, PT, R0, 0x5, PT ;  /* 0x000000050000780c */ /* 0x010fda0003f05270 */
[----:B------:R-:W-:Y:S05]  /*0f60*/  @P0 BRA `(.L_x_14) ;  /* 0x0000000000540947 */ /* 0x000fea0003800000 */
[----:B---3--:R-:W-:Y:S01]  /*0f70*/  UMOV UR9, 0x400 ;  /* 0x0000040000097882 */ /* 0x008fe20000000000 */
[----:B--2---:R-:W-:Y:S01]  /*0f80*/  UMOV UR8, 0x1 ;  /* 0x0000000100087882 */ /* 0x004fe20000000000 */
        /* <DEDUP_REMOVED lines=13> */
[----:B------:R4:W1:Y:S01]  /*1060*/  SYNCS.EXCH.64 URZ, [UR9+0x328], UR14 ;  /* 0x0003280e09ff75b2 */ /* 0x0008620008000100 */
[----:B------:R4:W1:Y:S01]  /*1070*/  SYNCS.EXCH.64 URZ, [UR9+0x310], UR12 ;  /* 0x0003100c09ff75b2 */ /* 0x0008620008000100 */
[----:B------:R4:W1:Y:S01]  /*1080*/  SYNCS.EXCH.64 URZ, [UR9+0x330], UR14 ;  /* 0x0003300e09ff75b2 */ /* 0x0008620008000100 */
[----:B------:R4:W1:Y:S01]  /*1090*/  SYNCS.EXCH.64 URZ, [UR9+0x318], UR12 ;  /* 0x0003180c09ff75b2 */ /* 0x0008620008000100 */
[----:B------:R4:W1:Y:S02]  /*10a0*/  SYNCS.EXCH.64 URZ, [UR9+0x338], UR14 ;  /* 0x0003380e09ff75b2 */ /* 0x0008640008000100 */
[----:B----4-:R-:W-:Y:S01]  /*10b0*/  NOP ;  /* 0x0000000000007918 */ /* 0x010fe20000000000 */
.L_x_14:
[----:B------:R-:W4:Y:S01]  /*10c0*/  SHFL.IDX PT, R0, R74, RZ, 0x1f ;  /* 0x00001fff4a007589 */ /* 0x000f2200000e0000 */
[----:B------:R-:W-:Y:S01]  /*10d0*/  ISETP.NE.OR P1, PT, RZ, UR10, !P1 ;  /* 0x0000000aff007c0c */ /* 0x000fe2000cf25670 */
[----:B------:R-:W-:Y:S01]  /*10e0*/  NOP ;  /* 0x0000000000007918 */ /* 0x000fe20000000000 */
[----:B----4-:R-:W-:-:S13]  /*10f0*/  ISETP.NE.AND P0, PT, R0, 0x3, PT ;  /* 0x000000030000780c */ /* 0x010fda0003f05270 */
[----:B------:R-:W-:Y:S05]  /*1100*/  @P0 BRA `(.L_x_15) ;  /* 0x0000000000340947 */ /* 0x000fea0003800000 */
[----:B--2---:R-:W-:Y:S01]  /*1110*/  UMOV UR8, 0x400 ;  /* 0x0000040000087882 */ /* 0x004fe20000000000 */
[----:B------:R-:W-:Y:S01]  /*1120*/  UMOV UR6, 0x20 ;  /* 0x0000002000067882 */ /* 0x000fe20000000000 */
[----:B------:R-:W-:Y:S02]  /*1130*/  ULEA UR8, UR37, UR8, 0x18 ;  /* 0x0000000825087291 */ /* 0x000fe4000f8ec0ff */
[----:B---3--:R-:W-:-:S04]  /*1140*/  UIADD3 UR12, UPT, UPT, -UR6, 0x100000, URZ ;  /* 0x00100000060c7890 */ /* 0x008fc8000fffe1ff */
[----:B------:R-:W-:Y:S02]  /*1150*/  USHF.L.U32 UR13, UR12, 0xb, URZ ;  /* 0x0000000b0c0d7899 */ /* 0x000fe400080006ff */
[----:B------:R-:W-:Y:S01]  /*1160*/  USHF.L.U32 UR12, UR12, 0x1, URZ ;  /* 0x000000010c0c7899 */ /* 0x000fe200080006ff */
[----:B------:R-:W-:Y:S01]  /*1170*/  ELECT P0, URZ, PT ;  /* 0x0000000000ff782f */ /* 0x000fe20003800000 */
[----:B------:R-:W2:Y:S10]  /*1180*/  FENCE.VIEW.ASYNC.S ;  /* 0x00000000000073c6 */ /* 0x000eb40000000000 */
[----:B--2---:R4:W2:Y:S01]  /*1190*/  SYNCS.EXCH.64 URZ, [UR8+0x340], UR12 ;  /* 0x0003400c08ff75b2 */ /* 0x0048a20008000100 */
[----:B------:R4:W3:Y:S01]  /*11a0*/  SYNCS.EXCH.64 URZ, [UR8+0x350], UR12 ;  /* 0x0003500c08ff75b2 */ /* 0x0008e20008000100 */
[----:B------:R4:W1:Y:S01]  /*11b0*/  SYNCS.EXCH.64 URZ, [UR8+0x348], UR12 ;  /* 0x0003480c08ff75b2 */ /* 0x0008620008000100 */
[----:B------:R4:W1:Y:S02]  /*11c0*/  SYNCS.EXCH.64 URZ, [UR8+0x358], UR12 ;  /* 0x0003580c08ff75b2 */ /* 0x0008640008000100 */
[----:B----4-:R-:W-:Y:S01]  /*11d0*/  NOP ;  /* 0x0000000000007918 */ /* 0x010fe20000000000 */
.L_x_15:
[----:B------:R-:W-:Y:S01]  /*11e0*/  VOTEU.ALL UP1, P1 ;  /* 0x0000000000ff7886 */ /* 0x000fe20000820000 */
[----:B--2---:R-:W2:Y:S01]  /*11f0*/  LDCU UR8, c[0x0][0x36c] ;  /* 0x00006d80ff0877ac */ /* 0x004ea20008000800 */
[----:B------:R-:W-:Y:S01]  /*1200*/  NOP ;  /* 0x0000000000007918 */ /* 0x000fe20000000000 */
[----:B------:R-:W-:Y:S01]  /*1210*/  LOP3.LUT R10, R85, 0x1f, RZ, 0xc0, !PT ;  /* 0x0000001f550a7812 */ /* 0x000fe200078ec0ff */
[----:B---3--:R-:W-:Y:S01]  /*1220*/  UMOV UR12, 0x20 ;  /* 0x00000020000c7882 */ /* 0x008fe20000000000 */
[----:B------:R-:W-:Y:S01]  /*1230*/  @!UP1 UMOV UR6, 0x400 ;  /* 0x0000040000069882 */ /* 0x000fe20000000000 */
[----:B------:R-:W-:-:S04]  /*1240*/  @!UP1 UIADD3 UR12, UPT, UPT, -UR12, 0x100000, URZ ;  /* 0x001000000c0c9890 */ /* 0x000fc8000fffe1ff */
[----:B------:R-:W-:Y:S02]  /*1250*/  @!UP1 USHF.L.U32 UR13, UR12, 0xb, URZ ;  /* 0x0000000b0c0d9899 */ /* 0x000fe400080006ff */
[----:B------:R-:W-:Y:S02]  /*1260*/  @!UP1 USHF.L.U32 UR12, UR12, 0x1, URZ ;  /* 0x000000010c0c9899 */ /* 0x000fe400080006ff */
[----:B------:R-:W-:Y:S01]  /*1270*/  @!UP1 ULEA UR6, UR37, UR6, 0x18 ;  /* 0x0000000625069291 */ /* 0x000fe2000f8ec0ff */
[----:B------:R-:W-:Y:S01]  /*1280*/  VOTEU.ALL UP1, P1 ;  /* 0x0000000000ff7886 */ /* 0x000fe20000820000 */
[----:B------:R-:W-:Y:S01]  /*1290*/  UISETP.NE.AND UP4, UPT, UR10, URZ, UPT ;  /* 0x000000ff0a00728c */ /* 0x000fe2000bf85270 */
[----:B------:R-:W3:Y:S09]  /*12a0*/  FENCE.VIEW.ASYNC.S ;  /* 0x00000000000073c6 */ /* 0x000ef20000000000 */
[----:B---3--:R3:W4:Y:S01]  /*12b0*/  @!UP1 SYNCS.EXCH.64 URZ, [UR6+0x360], UR12 ;  /* 0x0003600c06ff95b2 */ /* 0x0087220008000100 */
[----:B--2---:R-:W-:-:S09]  /*12c0*/  UISETP.EQ.U32.AND UP1, UPT, UR8, 0x1, UPT ;  /* 0x000000010800788c */ /* 0x004fd2000bf22070 */
[----:B------:R-:W-:Y:S05]  /*12d0*/  BRA.U !UP1, `(.L_x_16) ;  /* 0x0000000109087547 */ /* 0x000fea000b800000 */
[----:B-1--4-:R-:W-:Y:S01]  /*12e0*/  UCGABAR_ARV ;  /* 0x00000000000079c7 */ /* 0x012fe20008000000 */
[----:B------:R-:W-:Y:S05]  /*12f0*/  BRA `(.L_x_17) ;  /* 0x0000000000047947 */ /* 0x000fea0003800000 */
.L_x_16:
[----:B-1--4-:R-:W-:Y:S01]  /*1300*/  NOP ;  /* 0x0000000000007918 */ /* 0x012fe20000000000 */
.L_x_17:
[----:B------:R-:W1:Y:S01]  /*1310*/  S2R R69, SR_CTAID.Y ;  /* 0x0000000000457919 */ /* 0x000e620000002600 */
[----:B------:R-:W-:-:S05]  /*1320*/  CS2R.32 R68, SR_CgaSize ;  /* 0x0000000000447805 */ /* 0x000fca0000008a00 */
[----:B------:R-:W-:-:S05]  /*1330*/  IMAD R68, R68, -0xa0, RZ ;  /* 0xffffff6044447824 */ /* 0x000fca00078e02ff */
[----:B---3--:R-:W-:-:S14]  /*1340*/  R2UR UR6, R68 ;  /* 0x00000000440672ca */ /* 0x008fdc00000e0000 */
[----:B------:R-:W2:Y:S01]  /*1350*/  LDCU UR6, c[0x0][UR6+0x2b4] ;  /* 0x00005680060677ac */ /* 0x000ea20008000800 */
[----:B------:R-:W-:-:S05]  /*1360*/  CS2R.32 R0, SR_CgaSize ;  /* 0x0000000000007805 */ /* 0x000fca0000008a00 */
[----:B------:R-:W-:-:S06]  /*1370*/  IMAD R0, R0, -0xa0, RZ ;  /* 0xffffff6000007824 */ /* 0x000fcc00078e02ff */
[----:B------:R-:W3:Y:S01]  /*1380*/  LDC R0, c[0x0][R0+0x2a4] ;  /* 0x0000a90000007b82 */ /* 0x000ee20000000800 */
[----:B------:R-:W-:Y:S01]  /*1390*/  PRMT R8, RZ, 0x7610, R8 ;  /* 0x00007610ff087816 */ /* 0x000fe20000000008 */
[----:B------:R-:W4:Y:S01]  /*13a0*/  S2R R11, SR_CTAID.X ;  /* 0x00000000000b7919 */ /* 0x000f220000002500 */
[----:B------:R-:W-:-:S05]  /*13b0*/  CS2R.32 R68, SR_CgaSize ;  /* 0x0000000000447805 */ /* 0x000fca0000008a00 */
[----:B------:R-:W-:-:S05]  /*13c0*/  IMAD R68, R68, -0xa0, RZ ;  /* 0xffffff6044447824 */ /* 0x000fca00078e02ff */
[----:B------:R-:W-:-:S14]  /*13d0*/  R2UR UR8, R68 ;  /* 0x00000000440872ca */ /* 0x000fdc00000e0000 */
[----:B------:R-:W3:Y:S01]  /*13e0*/  LDCU UR8, c[0x0][UR8+0x2b0] ;  /* 0x00005600080877ac */ /* 0x000ee20008000800 */
[----:B------:R-:W-:Y:S01]  /*13f0*/  UISETP.NE.AND UP2, UPT, UR10, 0x2, UPT ;  /* 0x000000020a00788c */ /* 0x000fe2000bf45270 */
[----:B------:R-:W2:Y:S01]  /*1400*/  LDC R9, c[0x0][0xb24] ;  /* 0x0002c900ff097b82 */ /* 0x000ea20000000800 */
[----:B------:R-:W-:-:S05]  /*1410*/  CS2R.32 R2, SR_CgaSize ;  /* 0x0000000000027805 */ /* 0x000fca0000008a00 */
[----:B------:R-:W-:-:S06]  /*1420*/  IMAD R2, R2, -0xa0, RZ ;  /* 0xffffff6002027824 */ /* 0x000fcc00078e02ff */
[----:B------:R-:W3:Y:S08]  /*1430*/  LDC R2, c[0x0][R2+0x2a0] ;  /* 0x0000a80002027b82 */ /* 0x000ef00000000800 */
[----:B------:R-:W3:Y:S01]  /*1440*/  LDC R26, c[0x0][0xb24] ;  /* 0x0002c900ff1a7b82 */ /* 0x000ee20000000800 */
[----:B-1----:R-:W-:-:S07]  /*1450*/  I2FP.F32.U32 R3, R69 ;  /* 0x0000004500037245 */ /* 0x002fce0000201000 */
[----:B------:R-:W1:Y:S01]  /*1460*/  S2UR UR36, SR_CTAID.Z ;  /* 0x00000000002479c3 */ /* 0x000e620000002700 */
[----:B--2---:R-:W-:Y:S01]  /*1470*/  ISETP.GE.AND P0, PT, R9, 0x1, PT ;  /* 0x000000010900780c */ /* 0x004fe20003f06270 */
[----:B----4-:R-:W-:Y:S01]  /*1480*/  IMAD.MOV.U32 R63, RZ, RZ, R11 ;  /* 0x000000ffff3f7224 */ /* 0x010fe200078e000b */
[----:B------:R-:W-:Y:S01]  /*1490*/  I2FP.F32.U32 R4, R11 ;  /* 0x0000000b00047245 */ /* 0x000fe20000201000 */
[----:B------:R-:W-:Y:S01]  /*14a0*/  FMUL R3, R3, UR6 ;  /* 0x0000000603037c20 */ /* 0x000fe20008400000 */
[----:B------:R-:W2:Y:S03]  /*14b0*/  LDCU UR6, c[0x0][0xb30] ;  /* 0x00016600ff0677ac */ /* 0x000ea60008000800 */
[----:B---3--:R-:W-:Y:S01]  /*14c0*/  FMUL R4, R4, UR8 ;  /* 0x0000000804047c20 */ /* 0x008fe20008400000 */
[----:B------:R-:W3:Y:S08]  /*14d0*/  F2I.U32.TRUNC.NTZ R62, R3 ;  /* 0x00000003003e7305 */ /* 0x000ef0000020f000 */
[----:B------:R-:W4:Y:S01]  /*14e0*/  F2I.U32.TRUNC.NTZ R68, R4 ;  /* 0x0000000400447305 */ /* 0x000f22000020f000 */
[----:B--2---:R-:W-:Y:S01]  /*14f0*/  UISETP.NE.AND UP3, UPT, UR6, 0x1, UPT ;  /* 0x000000010600788c */ /* 0x004fe2000bf65270 */
[----:B---3--:R-:W-:-:S05]  /*1500*/  IADD3 R62, PT, PT, -R62, RZ, RZ ;  /* 0x000000ff3e3e7210 */ /* 0x008fca0007ffe1ff */
[----:B------:R-:W-:Y:S01]  /*1510*/  IMAD R62, R0, R62, R69 ;  /* 0x0000003e003e7224 */ /* 0x000fe200078e0245 */
[----:B------:R-:W-:Y:S01]  /*1520*/  PRMT R0, RZ, 0x7610, R0 ;  /* 0x00007610ff007816 */ /* 0x000fe20000000000 */
[----:B----4-:R-:W-:-:S04]  /*1530*/  IMAD.MOV R68, RZ, RZ, -R68 ;  /* 0x000000ffff447224 */ /* 0x010fc800078e0a44 */
[----:B------:R-:W-:Y:S01]  /*1540*/  IMAD R68, R2, R68, R11 ;  /* 0x0000004402447224 */ /* 0x000fe200078e020b */
[----:B-1----:R-:W-:Y:S06]  /*1550*/  BRA.U UP4, `(.L_x_18) ;  /* 0x0000000104247547 */ /* 0x002fec000b800000 */
[----:B------:R-:W-:Y:S01]  /*1560*/  ISETP.NE.AND P1, PT, R62, RZ, PT ;  /* 0x000000ff3e00720c */ /* 0x000fe20003f25270 */
[----:B------:R-:W-:Y:S01]  /*1570*/  IMAD.MOV.U32 R0, RZ, RZ, 0x3 ;  /* 0x00000003ff007424 */ /* 0x000fe200078e00ff */
[C---:B------:R-:W-:Y:S02]  /*1580*/  LOP3.LUT R3, R68.reuse, 0xfffffffe, RZ, 0xc0, !PT ;  /* 0xfffffffe44037812 */ /* 0x040fe400078ec0ff */
[----:B------:R-:W-:Y:S02]  /*1590*/  ISETP.LT.U32.OR P1, PT, R68, 0x2, !P1 ;  /* 0x000000024400780c */ /* 0x000fe40004f21470 */
[----:B------:R-:W-:Y:S02]  /*15a0*/  SHF.L.U32 R0, R0, R3, RZ ;  /* 0x0000000300007219 */ /* 0x000fe400000006ff */
[----:B------:R-:W-:Y:S02]  /*15b0*/  SEL R5, RZ, 0x1, !P1 ;  /* 0x00000001ff057807 */ /* 0x000fe40004800000 */
[----:B------:R-:W-:-:S05]  /*15c0*/  SEL R2, RZ, 0x2, !P1 ;  /* 0x00000002ff027807 */ /* 0x000fca0004800000 */
[----:B------:R-:W-:-:S05]  /*15d0*/  IMAD.IADD R2, R5, 0x1, R2 ;  /* 0x0000000105027824 */ /* 0x000fca00078e0202 */
[----:B------:R-:W-:Y:S02]  /*15e0*/  PRMT R8, R2, 0x7610, R8 ;  /* 0x0000761002087816 */ /* 0x000fe40000000008 */
.L_x_18:
[----:B------:R-:W-:Y:S05]  /*15f0*/  @!P0 BRA `(.L_x_19) ;  /* 0x0000000000b88947 */ /* 0x000fea0003800000 */
[----:B------:R-:W1:Y:S01]  /*1600*/  LDC.64 R4, c[0x0][0xb18] ;  /* 0x0002c600ff047b82 */ /* 0x000e620000000a00 */
[----:B------:R-:W-:-:S07]  /*1610*/  ISETP.NE.AND P0, PT, R9, 0x1, PT ;  /* 0x000000010900780c */ /* 0x000fce0003f05270 */
[----:B------:R-:W2:Y:S08]  /*1620*/  LDC R14, c[0x0][0xb0c] ;  /* 0x0002c300ff0e7b82 */ /* 0x000eb00000000800 */
[----:B------:R-:W3:Y:S08]  /*1630*/  LDC R13, c[0x0][0x370] ;  /* 0x0000dc00ff0d7b82 */ /* 0x000ef00000000800 */
[----:B------:R-:W4:Y:S01]  /*1640*/  LDC R16, c[0x0][0x374] ;  /* 0x0000dd00ff107b82 */ /* 0x000f220000000800 */
[----:B-1----:R-:W-:-:S07]  /*1650*/  ISETP.NE.AND P1, PT, R4, 0x1, PT ;  /* 0x000000010400780c */ /* 0x002fce0003f25270 */
[----:B------:R-:W3:Y:S01]  /*1660*/  LDC.64 R6, c[0x0][0xb10] ;  /* 0x0002c400ff067b82 */ /* 0x000ee20000000a00 */
[----:B--2---:R-:W-:-:S07]  /*1670*/  ISETP.NE.AND P2, PT, R14, 0x1, PT ;  /* 0x000000010e00780c */ /* 0x004fce0003f45270 */
[----:B------:R-:W1:Y:S08]  /*1680*/  LDC R12, c[0x0][0xb20] ;  /* 0x0002c800ff0c7b82 */ /* 0x000e700000000800 */
[----:B------:R-:W2:Y:S01]  /*1690*/  LDC.64 R2, c[0x0][0xb28] ;  /* 0x0002ca00ff027b82 */ /* 0x000ea20000000a00 */
[----:B----4-:R-:W-:-:S04]  /*16a0*/  IMAD.HI.U32 R15, R16, R5, RZ ;  /* 0x00000005100f7227 */ /* 0x010fc800078e00ff */
[----:B------:R-:W-:-:S04]  /*16b0*/  IMAD.HI.U32 R5, R69, R5, RZ ;  /* 0x0000000545057227 */ /* 0x000fc800078e00ff */
[----:B---3--:R-:W-:-:S04]  /*16c0*/  IMAD.HI.U32 R18, R13, R6, RZ ;  /* 0x000000060d127227 */ /* 0x008fc800078e00ff */
[----:B------:R-:W-:Y:S01]  /*16d0*/  IMAD.HI.U32 R20, R11, R6, RZ ;  /* 0x000000060b147227 */ /* 0x000fe200078e00ff */
[-C--:B------:R-:W-:Y:S02]  /*16e0*/  @P2 SHF.R.U32.HI R13, RZ, R7.reuse, R18 ;  /* 0x00000007ff0d2219 */ /* 0x080fe40000011612 */
[-C--:B-1----:R-:W-:Y:S02]  /*16f0*/  @P1 SHF.R.U32.HI R16, RZ, R12.reuse, R15 ;  /* 0x0000000cff101219 */ /* 0x082fe4000001160f */
[----:B------:R-:W-:Y:S02]  /*1700*/  SHF.R.U32.HI R12, RZ, R12, R5 ;  /* 0x0000000cff0c7219 */ /* 0x000fe40000011605 */
[----:B------:R-:W-:Y:S02]  /*1710*/  SHF.R.U32.HI R20, RZ, R7, R20 ;  /* 0x00000007ff147219 */ /* 0x000fe40000011614 */
[----:B------:R-:W-:Y:S01]  /*1720*/  SEL R5, R69, R12, !P1 ;  /* 0x0000000c45057207 */ /* 0x000fe20004800000 */
[----:B--2---:R-:W-:Y:S01]  /*1730*/  IMAD.HI.U32 R18, R16, R2, RZ ;  /* 0x0000000210127227 */ /* 0x004fe200078e00ff */
[----:B------:R-:W-:-:S02]  /*1740*/  SEL R63, R11, R20, !P2 ;  /* 0x000000140b3f7207 */ /* 0x000fc40005000000 */
[----:B------:R-:W-:Y:S01]  /*1750*/  IADD3 R7, PT, PT, -R5, RZ, RZ ;  /* 0x000000ff05077210 */ /* 0x000fe20007ffe1ff */
[----:B------:R-:W-:Y:S01]  /*1760*/  IMAD.HI.U32 R6, R13, R2, RZ ;  /* 0x000000020d067227 */ /* 0x000fe200078e00ff */
[----:B------:R-:W-:-:S03]  /*1770*/  @P0 SHF.R.U32.HI R16, RZ, R3, R18 ;  /* 0x00000003ff100219 */ /* 0x000fc60000011612 */
[----:B------:R-:W-:Y:S01]  /*1780*/  IMAD R7, R4, R7, R69 ;  /* 0x0000000704077224 */ /* 0x000fe200078e0245 */
[----:B------:R-:W-:Y:S01]  /*1790*/  @P0 SHF.R.U32.HI R13, RZ, R3, R6 ;  /* 0x00000003ff0d0219 */ /* 0x000fe20000011606 */
[----:B------:R-:W-:-:S04]  /*17a0*/  IMAD R16, R16, R9, RZ ;  /* 0x0000000910107224 */ /* 0x000fc800078e02ff */
[----:B------:R-:W-:Y:S01]  /*17b0*/  IMAD R6, R13, R9, RZ ;  /* 0x000000090d067224 */ /* 0x000fe200078e02ff */
[----:B------:R-:W-:-:S04]  /*17c0*/  ISETP.GE.AND P1, PT, R5, R16, PT ;  /* 0x000000100500720c */ /* 0x000fc80003f26270 */
[----:B------:R-:W-:Y:S01]  /*17d0*/  ISETP.GE.OR P1, PT, R63, R6, P1 ;  /* 0x000000063f00720c */ /* 0x000fe20000f26670 */
[----:B------:R-:W-:-:S05]  /*17e0*/  IMAD.HI.U32 R6, R5, R2, RZ ;  /* 0x0000000205067227 */ /* 0x000fca00078e00ff */
[----:B------:R-:W-:-:S04]  /*17f0*/  SHF.R.U32.HI R6, RZ, R3, R6 ;  /* 0x00000003ff067219 */ /* 0x000fc80000011606 */
[----:B------:R-:W-:-:S03]  /*1800*/  SEL R6, R5, R6, !P0 ;  /* 0x0000000605067207 */ /* 0x000fc60004000000 */
[----:B------:R-:W-:Y:S01]  /*1810*/  @!P1 IMAD.HI.U32 R12, R63, R2, RZ ;  /* 0x000000023f0c9227 */ /* 0x000fe200078e00ff */
[----:B------:R-:W-:-:S04]  /*1820*/  IADD3 R2, PT, PT, -R6, RZ, RZ ;  /* 0x000000ff06027210 */ /* 0x000fc80007ffe1ff */
[----:B------:R-:W-:Y:S01]  /*1830*/  @!P1 SHF.R.U32.HI R12, RZ, R3, R12 ;  /* 0x00000003ff0c9219 */ /* 0x000fe2000001160c */
[----:B------:R-:W-:-:S03]  /*1840*/  IMAD R2, R9, R2, R5 ;  /* 0x0000000209027224 */ /* 0x000fc600078e0205 */
[----:B------:R-:W-:-:S05]  /*1850*/  @!P1 SEL R3, R63, R12, !P0 ;  /* 0x0000000c3f039207 */ /* 0x000fca0004000000 */
[--C-:B------:R-:W-:Y:S02]  /*1860*/  @!P1 IMAD.IADD R6, R6, 0x1, -R3.reuse ;  /* 0x0000000106069824 */ /* 0x100fe400078e0a03 */
[----:B------:R-:W-:Y:S01]  /*1870*/  @!P1 IMAD R3, R2, R13, R3 ;  /* 0x0000000d02039224 */ /* 0x000fe200078e0203 */
[----:B------:R-:W-:Y:S01]  /*1880*/  IADD3 R2, PT, PT, -R63, RZ, RZ ;  /* 0x000000ff3f027210 */ /* 0x000fe20007ffe1ff */
[----:B------:R-:W-:Y:S02]  /*1890*/  @!P1 IMAD R5, R6, R9, R63 ;  /* 0x0000000906059224 */ /* 0x000fe400078e023f */
[----:B------:R-:W-:Y:S02]  /*18a0*/  @!P1 IMAD.MOV.U32 R63, RZ, RZ, R3 ;  /* 0x000000ffff3f9224 */ /* 0x000fe400078e0003 */
[----:B------:R-:W-:Y:S02]  /*18b0*/  IMAD R2, R14, R2, R11 ;  /* 0x000000020e027224 */ /* 0x000fe400078e020b */
[----:B------:R-:W-:-:S02]  /*18c0*/  IMAD R69, R5, R4, R7 ;  /* 0x0000000405457224 */ /* 0x000fc400078e0207 */
[----:B------:R-:W-:Y:S02]  /*18d0*/  IMAD R63, R63, R14, R2 ;  /* 0x0000000e3f3f7224 */ /* 0x000fe400078e0202 */
.L_x_19:
[----:B------:R-:W-:Y:S05]  /*18e0*/  BRA.U UP3, `(.L_x_20) ;  /* 0x0000000103407547 */ /* 0x000fea000b800000 */
[----:B------:R-:W1:Y:S08]  /*18f0*/  LDC.64 R2, c[0x0][0xb18] ;  /* 0x0002c600ff027b82 */ /* 0x000e700000000a00 */
[----:B------:R-:W2:Y:S08]  /*1900*/  LDC.64 R4, c[0x0][0xb10] ;  /* 0x0002c400ff047b82 */ /* 0x000eb00000000a00 */
[----:B------:R-:W3:Y:S08]  /*1910*/  LDC R6, c[0x0][0xb20] ;  /* 0x0002c800ff067b82 */ /* 0x000ef00000000800 */
[----:B------:R-:W4:Y:S01]  /*1920*/  LDC R12, c[0x0][0xb0c] ;  /* 0x0002c300ff0c7b82 */ /* 0x000f220000000800 */
[----:B-1----:R-:W-:Y:S01]  /*1930*/  IMAD.HI.U32 R3, R69, R3, RZ ;  /* 0x0000000345037227 */ /* 0x002fe200078e00ff */
[----:B------:R-:W-:-:S03]  /*1940*/  ISETP.NE.AND P0, PT, R2, 0x1, PT ;  /* 0x000000010200780c */ /* 0x000fc60003f05270 */
[----:B--2---:R-:W-:-:S05]  /*1950*/  IMAD.HI.U32 R4, R63, R4, RZ ;  /* 0x000000043f047227 */ /* 0x004fca00078e00ff */
[----:B------:R-:W-:Y:S02]  /*1960*/  SHF.R.U32.HI R4, RZ, R5, R4 ;  /* 0x00000005ff047219 */ /* 0x000fe40000011604 */
[----:B---3--:R-:W-:-:S04]  /*1970*/  SHF.R.U32.HI R6, RZ, R6, R3 ;  /* 0x00000006ff067219 */ /* 0x008fc80000011603 */
[----:B------:R-:W-:Y:S02]  /*1980*/  SEL R3, R69, R6, !P0 ;  /* 0x0000000645037207 */ /* 0x000fe40004000000 */
[----:B----4-:R-:W-:-:S04]  /*1990*/  ISETP.NE.AND P1, PT, R12, 0x1, PT ;  /* 0x000000010c00780c */ /* 0x010fc80003f25270 */
[----:B------:R-:W-:-:S05]  /*19a0*/  SEL R6, R63, R4, !P1 ;  /* 0x000000043f067207 */ /* 0x000fca0004800000 */
[----:B------:R-:W-:Y:S02]  /*19b0*/  IMAD.IADD R4, R3, 0x1, -R6 ;  /* 0x0000000103047824 */ /* 0x000fe400078e0a06 */
[----:B------:R-:W-:Y:S02]  /*19c0*/  IMAD.IADD R3, R6, 0x1, -R3 ;  /* 0x0000000106037824 */ /* 0x000fe400078e0a03 */
[----:B------:R-:W-:Y:S02]  /*19d0*/  IMAD R63, R4, R12, R63 ;  /* 0x0000000c043f7224 */ /* 0x000fe400078e023f */
[----:B------:R-:W-:Y:S02]  /*19e0*/  IMAD R69, R3, R2, R69 ;  /* 0x0000000203457224 */ /* 0x000fe400078e0245 */
.L_x_20:
[----:B------:R-:W-:Y:S05]  /*19f0*/  BRA.U !UP1, `(.L_x_21) ;  /* 0x00000001090c7547 */ /* 0x000fea000b800000 */
[----:B------:R-:W-:Y:S01]  /*1a00*/  UCGABAR_WAIT ;  /* 0x0000000000007dc7 */ /* 0x000fe20008000000 */
[----:B------:R-:W-:Y:S01]  /*1a10*/  CCTL.IVALL ;  /* 0x00000000ff00798f */ /* 0x000fe20002000000 */
[----:B------:R-:W-:Y:S05]  /*1a20*/  BRA `(.L_x_22) ;  /* 0x0000000000047947 */ /* 0x000fea0003800000 */
.L_x_21:
[----:B------:R-:W-:Y:S06]  /*1a30*/  BAR.SYNC.DEFER_BLOCKING 0x0 ;  /* 0x0000000000007b1d */ /* 0x000fec0000010000 */
.L_x_22:
[----:B------:R-:W-:Y:S05]  /*1a40*/  BRA.U UP2, `(.L_x_23) ;  /* 0x0000002902347547 */ /* 0x000fea000b800000 */
[----:B------:R-:W1:Y:S01]  /*1a50*/  LDCU UR15, c[0x0][0x38c] ;  /* 0x00007180ff0f77ac */ /* 0x000e620008000800 */
[----:B------:R-:W2:Y:S01]  /*1a60*/  LDC R9, c[0x0][0x370] ;  /* 0x0000dc00ff097b82 */ /* 0x000ea20000000800 */
[C---:B------:R-:W-:Y:S01]  /*1a70*/  IMAD.SHL.U32 R17, R11.reuse, 0x10, RZ ;  /* 0x000000100b117824 */ /* 0x040fe200078e00ff */
[----:B------:R-:W-:Y:S01]  /*1a80*/  PLOP3.LUT P1, PT, PT, PT, UP5, 0x80, 0x8 ;  /* 0x000000000008781c */ /* 0x000fe20003f2f058 */
[----:B------:R-:W-:Y:S01]  /*1a90*/  HFMA2 R15, -RZ, RZ, 0, 5.9604644775390625e-08 ;  /* 0x00000001ff0f7431 */ /* 0x000fe200000001ff */
[----:B------:R-:W-:Y:S01]  /*1aa0*/  UISETP.NE.AND UP1, UPT, UR10, URZ, UPT ;  /* 0x000000ff0a00728c */ /* 0x000fe2000bf25270 */
[----:B------:R-:W-:Y:S01]  /*1ab0*/  HFMA2 R12, -RZ, RZ, 0, 0 ;  /* 0x00000000ff0c7431 */ /* 0x000fe200000001ff */
[----:B------:R-:W-:Y:S01]  /*1ac0*/  ISETP.NE.AND P4, PT, R10, RZ, P5 ;  /* 0x000000ff0a00720c */ /* 0x000fe20002f85270 */
[----:B------:R-:W-:Y:S01]  /*1ad0*/  IMAD.SHL.U32 R16, R11, 0x40, RZ ;  /* 0x000000400b107824 */ /* 0x000fe200078e00ff */
[----:B------:R-:W3:Y:S01]  /*1ae0*/  LDC R0, c[0x0][0x374] ;  /* 0x0000dd00ff007b82 */ /* 0x000ee20000000800 */
[----:B------:R-:W-:Y:S01]  /*1af0*/  PLOP3.LUT P1, PT, P1, PT, PT, 0x8, 0x80 ;  /* 0x000000000080781c */ /* 0x000fe20000f2e170 */
[----:B------:R-:W-:Y:S01]  /*1b00*/  IMAD.MOV.U32 R14, RZ, RZ, RZ ;  /* 0x000000ffff0e7224 */ /* 0x000fe200078e00ff */
[----:B------:R-:W-:Y:S01]  /*1b10*/  MOV R8, 0x1 ;  /* 0x0000000100087802 */ /* 0x000fe20000000f00 */
[----:B------:R-:W-:Y:S01]  /*1b20*/  IMAD.MOV.U32 R10, RZ, RZ, RZ ;  /* 0x000000ffff0a7224 */ /* 0x000fe200078e00ff */
[----:B------:R-:W-:Y:S01]  /*1b30*/  LOP3.LUT R17, R17, 0x10, RZ, 0xc0, !PT ;  /* 0x0000001011117812 */ /* 0x000fe200078ec0ff */
[----:B------:R-:W4:Y:S01]  /*1b40*/  LDCU.64 UR24, c[0x0][0x348] ;  /* 0x00006900ff1877ac */ /* 0x000f220008000a00 */
[----:B-1----:R-:W-:-:S02]  /*1b50*/  UIADD3 UR4, UPT, UPT, UR15, 0x1f, URZ ;  /* 0x0000001f0f047890 */ /* 0x002fc4000fffe0ff */
[----:B------:R-:W-:Y:S02]  /*1b60*/  USEL UR7, UR7, 0x2, UP1 ;  /* 0x0000000207077887 */ /* 0x000fe40008800000 */
[----:B------:R-:W-:Y:S01]  /*1b70*/  USHF.R.S32.HI UR22, URZ, 0x1f, UR4 ;  /* 0x0000001fff167899 */ /* 0x000fe20008011404 */
[----:B------:R-:W-:-:S03]  /*1b80*/  UMOV UR13, URZ ;  /* 0x000000ff000d7c82 */ /* 0x000fc60008000000 */
[----:B------:R-:W-:Y:S02]  /*1b90*/  ULEA.HI UR22, UR22, UR4, URZ, 0x5 ;  /* 0x0000000416167291 */ /* 0x000fe4000f8f28ff */
[----:B------:R-:W-:Y:S02]  /*1ba0*/  UIADD3 UR4, UPT, UPT, UR15, -0x1, URZ ;  /* 0xffffffff0f047890 */ /* 0x000fe4000fffe0ff */
[----:B------:R-:W-:Y:S02]  /*1bb0*/  USHF.R.S32.HI UR22, URZ, 0x5, UR22 ;  /* 0x00000005ff167899 */ /* 0x000fe40008011416 */
[----:B------:R-:W-:Y:S02]  /*1bc0*/  UISETP.GE.U32.AND UP2, UPT, UR4, -0x3f, UPT ;  /* 0xffffffc10400788c */ /* 0x000fe4000bf46070 */
[----:B------:R-:W-:Y:S02]  /*1bd0*/  UISETP.LT.U32.AND UP0, UPT, UR22, 0x2b, UPT ;  /* 0x0000002b1600788c */ /* 0x000fe4000bf01070 */
[----:B------:R-:W-:-:S02]  /*1be0*/  UIADD3 UR15, UPT, UPT, UR15, 0x3e, URZ ;  /* 0x0000003e0f0f7890 */ /* 0x000fc4000fffe0ff */
[----:B------:R-:W-:-:S04]  /*1bf0*/  USEL UR21, UR22, 0x2b, UP0 ;  /* 0x0000002b16157887 */ /* 0x000fc80008000000 */
[----:B------:R-:W-:Y:S02]  /*1c00*/  UIADD3 UR6, UPT, UPT, UR21, -0x1, URZ ;  /* 0xffffffff15067890 */ /* 0x000fe4000fffe0ff */
[----:B------:R-:W-:Y:S02]  /*1c10*/  @UP2 UIADD3 UR6, UPT, UPT, UR21, URZ, URZ ;  /* 0x000000ff15062290 */ /* 0x000fe4000fffe0ff */
[----:B------:R-:W-:Y:S02]  /*1c20*/  UIADD3 UR14, UPT, UPT, UR22, -UR21, URZ ;  /* 0x80000015160e7290 */ /* 0x000fe4000fffe0ff */
[----:B------:R-:W-:Y:S02]  /*1c30*/  UIADD3 UR5, UPT, UPT, UR6, 0x1, URZ ;  /* 0x0000000106057890 */ /* 0x000fe4000fffe0ff */
[----:B--2-4-:R-:W-:-:S12]  /*1c40*/  UIADD3 UR6, UPT, UPT, -UR6, URZ, URZ ;  /* 0x000000ff06067290 */ /* 0x014fd8000fffe1ff */
.L_x_43:
[----:B------:R-:W-:Y:S01]  /*1c50*/  UISETP.NE.AND UP0, UPT, UR37, URZ, UPT ;  /* 0x000000ff2500728c */ /* 0x000fe2000bf05270 */
[----:B------:R-:W1:Y:S08]  /*1c60*/  S2UR UR37, SR_CgaCtaId ;  /* 0x00000000002579c3 */ /* 0x000e700000008800 */
[----:B------:R-:W-:Y:S05]  /*1c70*/  BRA.U UP0, `(.L_x_24) ;  /* 0x0000000100347547 */ /* 0x000fea000b800000 */
[----:B------:R-:W2:Y:S01]  /*1c80*/  S2R R2, SR_CgaCtaId ;  /* 0x0000000000027919 */ /* 0x000ea20000008800 */
[----:B------:R-:W-:-:S04]  /*1c90*/  MOV R3, 0x400 ;  /* 0x0000040000037802 */ /* 0x000fc80000000f00 */
[----:B--2---:R-:W-:Y:S02]  /*1ca0*/  LEA R3, R2, R3, 0x18 ;  /* 0x0000000302037211 */ /* 0x004fe400078ec0ff */
[----:B------:R-:W-:-:S03]  /*1cb0*/  SHF.L.U32 R2, R8, 0x1f, RZ ;  /* 0x0000001f08027819 */ /* 0x000fc600000006ff */
[----:B------:R-:W-:-:S04]  /*1cc0*/  IMAD R3, R10, 0x8, R3 ;  /* 0x000000080a037824 */ /* 0x000fc800078e0203 */
[----:B------:R-:W2:Y:S02]  /*1cd0*/  SYNCS.PHASECHK.TRANS64.TRYWAIT P0, [R3+URZ+0x350], R2 ;  /* 0x00035002030075a7 */ /* 0x000ea400080011ff */
[----:B--2---:R-:W-:Y:S05]  /*1ce0*/  @!P0 BRA `(.L_x_25) ;  /* 0x0000006400188947 */ /* 0x004fea0003800000 */
.L_x_160:
[----:B------:R-:W-:Y:S01]  /*1cf0*/  VIADD R10, R10, 0x1 ;  /* 0x000000010a0a7836 */ /* 0x000fe20000000000 */
[----:B------:R2:W-:Y:S04]  /*1d00*/  SYNCS.ARRIVE.TRANS64.A1T0 RZ, [R3+URZ+0x340], RZ ;  /* 0x000340ff03ff79a7 */ /* 0x0005e800081000ff */
[----:B------:R-:W-:-:S04]  /*1d10*/  ISETP.NE.AND P0, PT, R10, 0x2, PT ;  /* 0x000000020a00780c */ /* 0x000fc80003f05270 */
[----:B------:R-:W-:Y:S02]  /*1d20*/  SEL R10, R10, RZ, P0 ;  /* 0x000000ff0a0a7207 */ /* 0x000fe40000000000 */
[----:B--2---:R-:W-:-:S04]  /*1d30*/  SEL R3, RZ, 0x1, P0 ;  /* 0x00000001ff037807 */ /* 0x004fc80000000000 */
[----:B------:R-:W-:-:S07]  /*1d40*/  LOP3.LUT R8, R8, R3, RZ, 0x3c, !PT ;  /* 0x0000000308087212 */ /* 0x000fce00078e3cff */
.L_x_24:
[----:B------:R-:W-:Y:S01]  /*1d50*/  UMOV UR4, 0x400 ;  /* 0x0000040000047882 */ /* 0x000fe20000000000 */
[----:B------:R-:W-:Y:S01]  /*1d60*/  LEA.HI R3, R63, R63, RZ, 0x1 ;  /* 0x0000003f3f037211 */ /* 0x000fe200078f08ff */
[----:B-1----:R-:W-:Y:S01]  /*1d70*/  ULEA UR4, UR37, UR4, 0x18 ;  /* 0x0000000425047291 */ /* 0x002fe2000f8ec0ff */
[----:B------:R-:W-:Y:S01]  /*1d80*/  SHF.L.U32 R2, R15, 0x1f, RZ ;  /* 0x0000001f0f027819 */ /* 0x000fe200000006ff */
[----:B------:R-:W-:Y:S01]  /*1d90*/  UISETP.GE.U32.AND UP0, UPT, UR15, 0x3f, UPT ;  /* 0x0000003f0f00788c */ /* 0x000fe2000bf06070 */
[----:B------:R-:W-:Y:S01]  /*1da0*/  R2UR UR35, R16 ;  /* 0x00000000102372ca */ /* 0x000fe200000e0000 */
[----:B------:R-:W-:Y:S01]  /*1db0*/  ULEA UR8, UR13, UR4, 0x3 ;  /* 0x000000040d087291 */ /* 0x000fe2000f8e18ff */
[----:B------:R-:W-:Y:S01]  /*1dc0*/  IMAD.SHL.U32 R3, R3, 0x40, RZ ;  /* 0x0000004003037824 */ /* 0x000fe200078e00ff */
[----:B------:R-:W-:Y:S01]  /*1dd0*/  R2UR UR11, R17 ;  /* 0x00000000110b72ca */ /* 0x000fe200000e0000 */
[----:B------:R-:W-:-:S03]  /*1de0*/  UMOV UR23, URZ ;  /* 0x000000ff00177c82 */ /* 0x000fc60008000000 */
[----:B------:R-:W-:-:S03]  /*1df0*/  LOP3.LUT R3, R3, 0xffffff80, RZ, 0xc0, !PT ;  /* 0xffffff8003037812 */ /* 0x000fc600078ec0ff */
[----:B------:R1:W2:Y:S01]  /*1e00*/  SYNCS.PHASECHK.TRANS64.TRYWAIT P0, [UR8+0x158], R2 ;  /* 0x00015802ff0075a7 */ /* 0x0002a20008001108 */
[----:B------:R-:W-:Y:S02]  /*1e10*/  R2UR UR9, R3 ;  /* 0x00000000030972ca */ /* 0x000fe400000e0000 */
[----:B------:R-:W-:-:S11]  /*1e20*/  R2UR UR8, R69 ;  /* 0x00000000450872ca */ /* 0x000fd600000e0000 */
[----:B------:R-:W-:Y:S02]  /*1e30*/  ULOP3.LUT UR35, UR9, 0x40, UR35, 0xf8, !UPT ;  /* 0x0000004009237892 */ /* 0x000fe4000f8ef823 */
[----:B------:R-:W-:Y:S01]  /*1e40*/  ULEA UR11, UR8, UR11, 0x5 ;  /* 0x0000000b080b7291 */ /* 0x000fe2000f8e28ff */
[----:B------:R-:W-:Y:S11]  /*1e50*/  BRA.U !UP0, `(.L_x_26) ;  /* 0x0000000108c07547 */ /* 0x000ff6000b800000 */
[----:B------:R-:W-:Y:S01]  /*1e60*/  UMOV UR16, UR6 ;  /* 0x0000000600107c82 */ /* 0x000fe20008000000 */
[----:B------:R-:W-:Y:S01]  /*1e70*/  UMOV UR17, UR13 ;  /* 0x0000000d00117c82 */ /* 0x000fe20008000000 */
[----:B------:R-:W-:-:S05]  /*1e80*/  UMOV UR34, URZ ;  /* 0x000000ff00227c82 */ /* 0x000fca0008000000 */
.L_x_32:
[----:B------:R-:W-:Y:S01]  /*1e90*/  ULEA UR33, UR17, UR4, 0x3 ;  /* 0x0000000411217291 */ /* 0x000fe2000f8e18ff */
[----:B------:R-:W-:Y:S01]  /*1ea0*/  @P5 MOV R3, 0x2800 ;  /* 0x0000280000035802 */ /* 0x000fe20000000f00 */
[----:B-12-4-:R-:W-:Y:S10]  /*1eb0*/  @P0 BRA `(.L_x_27) ;  /* 0x00000000000c0947 */ /* 0x016ff40003800000 */
[----:B------:R-:W-:-:S04]  /*1ec0*/  SHF.L.U32 R5, R15, 0x1f, RZ ;  /* 0x0000001f0f057819 */ /* 0x000fc800000006ff */
[----:B------:R-:W2:Y:S02]  /*1ed0*/  SYNCS.PHASECHK.TRANS64.TRYWAIT P0, [UR33+0x158], R5 ;  /* 0x00015805ff0075a7 */ /* 0x000ea40008001121 */
[----:B--2---:R-:W-:Y:S05]  /*1ee0*/  @!P0 BRA `(.L_x_28) ;  /* 0x0000006000ac8947 */ /* 0x004fea0003800000 */
.L_x_27:
[----:B------:R2:W-:Y:S01]  /*1ef0*/  @P5 SYNCS.ARRIVE.TRANS64 RZ, [UR33], R3 ;  /* 0x00000003ffff59a7 */ /* 0x0005e20008000021 */
[----:B------:R-:W-:Y:S02]  /*1f00*/  ULOP3.LUT UR8, UR7, 0x2, URZ, 0xfc, !UPT ;  /* 0x0000000207087892 */ /* 0x000fe4000f8efcff */
[----:B------:R-:W-:Y:S02]  /*1f10*/  UIADD3 UR16, UPT, UPT, UR16, 0x1, URZ ;  /* 0x0000000110107890 */ /* 0x000fe4000fffe0ff */
[----:B------:R-:W-:Y:S02]  /*1f20*/  UISETP.NE.AND UP0, UPT, UR8, 0x2, UPT ;  /* 0x000000020800788c */ /* 0x000fe4000bf05270 */
[----:B------:R-:W-:-:S07]  /*1f30*/  UISETP.NE.AND UP2, UPT, UR16, 0x1, UPT ;  /* 0x000000011000788c */ /* 0x000fce000bf45270 */
[----:B------:R-:W-:Y:S05]  /*1f40*/  BRA.U UP0, `(.L_x_29) ;  /* 0x0000000100047547 */ /* 0x000fea000b800000 */
[----:B------:R-:W-:Y:S05]  /*1f50*/  BPT.TRAP 0x1 ;  /* 0x000000040000795c */ /* 0x000fea0000300000 */
.L_x_29:
[----:B------:R-:W-:Y:S04]  /*1f60*/  BSSY.RECONVERGENT B0, `(.L_x_30) ;  /* 0x0000003000007945 */ /* 0x000fe80003800200 */
[----:B------:R-:W-:Y:S05]  /*1f70*/  @!P4 BRA `(.L_x_31) ;  /* 0x000000000004c947 */ /* 0x000fea0003800000 */
[----:B------:R-:W-:Y:S05]  /*1f80*/  BPT.TRAP 0x1 ;  /* 0x000000040000795c */ /* 0x000fea0000300000 */
.L_x_31:
[----:B------:R-:W-:Y:S05]  /*1f90*/  BSYNC.RECONVERGENT B0 ;  /* 0x0000000000007941 */ /* 0x000fea0003800200 */
.L_x_30:
[----:B------:R-:W-:Y:S02]  /*1fa0*/  UIADD3 UR13, UPT, UPT, UR17, 0x1, URZ ;  /* 0x00000001110d7890 */ /* 0x000fe4000fffe0ff */
[----:B------:R-:W-:Y:S02]  /*1fb0*/  ULEA UR32, UR17, UR4, 0xc ;  /* 0x0000000411207291 */ /* 0x000fe4000f8e60ff */
[----:B------:R-:W-:Y:S02]  /*1fc0*/  UISETP.NE.AND UP0, UPT, UR13, 0x2b, UPT ;  /* 0x0000002b0d00788c */ /* 0x000fe4000bf05270 */
[----:B------:R-:W-:Y:S02]  /*1fd0*/  UIADD3 UR28, UP1, UPT, UR24, 0x80, URZ ;  /* 0x00000080181c7890 */ /* 0x000fe4000ff3e0ff */
[----:B------:R-:W-:Y:S02]  /*1fe0*/  USEL UR9, URZ, 0x1, UP0 ;  /* 0x00000001ff097887 */ /* 0x000fe40008000000 */
[----:B------:R-:W-:-:S02]  /*1ff0*/  USEL UR13, UR13, URZ, UP0 ;  /* 0x000000ff0d0d7287 */ /* 0x000fc40008000000 */
[----:B------:R-:W-:Y:S02]  /*2000*/  UIADD3 UR26, UP0, UPT, UR24, 0x180, URZ ;  /* 0x00000180181a7890 */ /* 0x000fe4000ff1e0ff */
[----:B------:R-:W-:Y:S01]  /*2010*/  ULEA UR8, UR13, UR4, 0x3 ;  /* 0x000000040d087291 */ /* 0x000fe2000f8e18ff */
[----:B------:R-:W-:Y:S01]  /*2020*/  LOP3.LUT R15, R15, UR9, RZ, 0x3c, !PT ;  /* 0x000000090f0f7c12 */ /* 0x000fe2000f8e3cff */
[----:B------:R-:W-:Y:S02]  /*2030*/  ULOP3.LUT UR33, UR33, 0xfefffff8, URZ, 0xc0, !UPT ;  /* 0xfefffff821217892 */ /* 0x000fe4000f8ec0ff */
[----:B------:R-:W-:Y:S01]  /*2040*/  UIADD3.X UR29, UPT, UPT, URZ, UR25, URZ, UP1, !UPT ;  /* 0x00000019ff1d7290 */ /* 0x000fe20008ffe4ff */
[----:B-1----:R-:W-:Y:S01]  /*2050*/  SHF.L.U32 R2, R15, 0x1f, RZ ;  /* 0x0000001f0f027819 */ /* 0x002fe200000006ff */
[----:B------:R-:W-:Y:S02]  /*2060*/  UIADD3 UR32, UPT, UPT, UR32, 0x2600, URZ ;  /* 0x0000260020207890 */ /* 0x000fe4000fffe0ff */
[----:B------:R-:W-:Y:S01]  /*2070*/  UIADD3.X UR27, UPT, UPT, URZ, UR25, URZ, UP0, !UPT ;  /* 0x00000019ff1b7290 */ /* 0x000fe200087fe4ff */
[----:B------:R4:W1:Y:S01]  /*2080*/  SYNCS.PHASECHK.TRANS64.TRYWAIT P0, [UR8+0x158], R2 ;  /* 0x00015802ff0075a7 */ /* 0x0008620008001108 */
[----:B------:R-:W-:Y:S01]  /*2090*/  ULEA UR8, UR17, UR4, 0xa ;  /* 0x0000000411087291 */ /* 0x000fe2000f8e50ff */
[----:B------:R-:W-:Y:S01]  /*20a0*/  UMOV UR18, 0x0 ;  /* 0x0000000000127882 */ /* 0x000fe20000000000 */
[----:B------:R-:W-:-:S02]  /*20b0*/  UMOV UR19, 0x10000000 ;  /* 0x1000000000137882 */ /* 0x000fc40000000000 */
[----:B------:R-:W-:Y:S01]  /*20c0*/  UIADD3 UR8, UPT, UPT, UR8, 0x2d600, URZ ;  /* 0x0002d60008087890 */ /* 0x000fe2000fffe0ff */
[----:B------:R2:W-:Y:S01]  /*20d0*/  UTMALDG.3D.2CTA [UR32], [UR28], desc[UR18] ;  /* 0x000012201c0075b4 */ /* 0x0005e20008211000 */
[----:B------:R-:W-:Y:S01]  /*20e0*/  UMOV UR10, UR34 ;  /* 0x00000022000a7c82 */ /* 0x000fe20008000000 */
[----:B------:R-:W-:Y:S01]  /*20f0*/  UMOV UR12, UR36 ;  /* 0x00000024000c7c82 */ /* 0x000fe20008000000 */
[----:B------:R-:W-:Y:S01]  /*2100*/  UMOV UR9, UR33 ;  /* 0x0000002100097c82 */ /* 0x000fe20008000000 */
[----:B------:R-:W-:Y:S01]  /*2110*/  UMOV UR23, UR5 ;  /* 0x0000000500177c82 */ /* 0x000fe20008000000 */
[----:B------:R-:W-:-:S03]  /*2120*/  UMOV UR17, UR13 ;  /* 0x0000000d00117c82 */ /* 0x000fc60008000000 */
[----:B------:R4:W-:Y:S01]  /*2130*/  UTMALDG.3D.2CTA [UR8], [UR26], desc[UR18] ;  /* 0x000012081a0075b4 */ /* 0x0009e20008211000 */
[----:B--2---:R-:W-:Y:S01]  /*2140*/  UIADD3 UR34, UPT, UPT, UR34, 0x20, URZ ;  /* 0x0000002022227890 */ /* 0x004fe2000fffe0ff */
[----:B------:R-:W-:Y:S11]  /*2150*/  BRA.U UP2, `(.L_x_32) ;  /* 0xfffffffd024c7547 */ /* 0x000ff6000b83ffff */
.L_x_26:
[----:B----4-:R-:W-:Y:S01]  /*2160*/  ULEA UR8, UR13, UR4, 0x3 ;  /* 0x000000040d087291 */ /* 0x010fe2000f8e18ff */
[----:B-1----:R-:W-:Y:S01]  /*2170*/  SHF.L.U32 R2, R15, 0x1f, RZ ;  /* 0x0000001f0f027819 */ /* 0x002fe200000006ff */
[----:B------:R-:W-:Y:S01]  /*2180*/  @!P1 SYNCS.ARRIVE.TRANS64.A1T0 RZ, [UR4+0x2d8], RZ ;  /* 0x0002d8ffffff99a7 */ /* 0x000fe20008100004 */
[----:B------:R-:W-:-:S06]  /*2190*/  UISETP.GT.AND UP0, UPT, UR22, UR21, UPT ;  /* 0x000000151600728c */ /* 0x000fcc000bf04270 */
[----:B--2---:R1:W2:Y:S03]  /*21a0*/  SYNCS.PHASECHK.TRANS64.TRYWAIT P0, [UR8+0x158], R2 ;  /* 0x00015802ff0075a7 */ /* 0x0042a60008001108 */
[----:B------:R-:W-:Y:S05]  /*21b0*/  BRA.U !UP0, `(.L_x_33) ;  /* 0x0000000108c07547 */ /* 0x000fea000b800000 */
[----:B------:R-:W-:Y:S01]  /*21c0*/  UIADD3 UR26, UPT, UPT, UR14, UR23, URZ ;  /* 0x000000170e1a7290 */ /* 0x000fe2000fffe0ff */
[----:B------:R-:W-:-:S11]  /*21d0*/  UMOV UR27, UR13 ;  /* 0x0000000d001b7c82 */ /* 0x000fd60008000000 */
.L_x_39:
[----:B------:R-:W-:Y:S01]  /*21e0*/  ULEA UR17, UR27, UR4, 0x3 ;  /* 0x000000041b117291 */ /* 0x000fe2000f8e18ff */
[----:B--2---:R-:W-:Y:S01]  /*21f0*/  @P5 MOV R3, 0x2800 ;  /* 0x0000280000035802 */ /* 0x004fe20000000f00 */
[----:B-12---:R-:W-:Y:S10]  /*2200*/  @P0 BRA `(.L_x_34) ;  /* 0x00000000000c0947 */ /* 0x006ff40003800000 */
[----:B------:R-:W-:-:S04]  /*2210*/  SHF.L.U32 R5, R15, 0x1f, RZ ;  /* 0x0000001f0f057819 */ /* 0x000fc800000006ff */
[----:B------:R-:W2:Y:S02]  /*2220*/  SYNCS.PHASECHK.TRANS64.TRYWAIT P0, [UR17+0x158], R5 ;  /* 0x00015805ff0075a7 */ /* 0x000ea40008001111 */
[----:B--2---:R-:W-:Y:S05]  /*2230*/  @!P0 BRA `(.L_x_35) ;  /* 0x0000005c00f08947 */ /* 0x004fea0003800000 */
.L_x_34:
[----:B------:R2:W-:Y:S01]  /*2240*/  @P5 SYNCS.ARRIVE.TRANS64 RZ, [UR17], R3 ;  /* 0x00000003ffff59a7 */ /* 0x0005e20008000011 */
[----:B------:R-:W-:-:S04]  /*2250*/  ULOP3.LUT UR8, UR7, 0x2, URZ, 0xfc, !UPT ;  /* 0x0000000207087892 */ /* 0x000fc8000f8efcff */
[----:B------:R-:W-:-:S09]  /*2260*/  UISETP.NE.AND UP0, UPT, UR8, 0x2, UPT ;  /* 0x000000020800788c */ /* 0x000fd2000bf05270 */
[----:B------:R-:W-:Y:S05]  /*2270*/  BRA.U UP0, `(.L_x_36) ;  /* 0x0000000100047547 */ /* 0x000fea000b800000 */
[----:B------:R-:W-:Y:S05]  /*2280*/  BPT.TRAP 0x1 ;  /* 0x000000040000795c */ /* 0x000fea0000300000 */
.L_x_36:
[----:B------:R-:W-:Y:S04]  /*2290*/  BSSY.RECONVERGENT B0, `(.L_x_37) ;  /* 0x0000003000007945 */ /* 0x000fe80003800200 */
[----:B------:R-:W-:Y:S05]  /*22a0*/  @!P4 BRA `(.L_x_38) ;  /* 0x000000000004c947 */ /* 0x000fea0003800000 */
[----:B------:R-:W-:Y:S05]  /*22b0*/  BPT.TRAP 0x1 ;  /* 0x000000040000795c */ /* 0x000fea0000300000 */
.L_x_38:
[----:B------:R-:W-:Y:S05]  /*22c0*/  BSYNC.RECONVERGENT B0 ;  /* 0x0000000000007941 */ /* 0x000fea0003800200 */
.L_x_37:
        /* <DEDUP_REMOVED lines=9> */
[----:B------:R-:W-:Y:S02]  /*2360*/  USHF.L.U32 UR18, UR23, 0x5, URZ ;  /* 0x0000000517127899 */ /* 0x000fe400080006ff */
[----:B------:R-:W-:Y:S01]  /*2370*/  ULOP3.LUT UR17, UR17, 0xfefffff8, URZ, 0xc0, !UPT ;  /* 0xfefffff811117892 */ /* 0x000fe2000f8ec0ff */
[----:B-1----:R-:W-:Y:S01]  /*2380*/  SHF.L.U32 R2, R15, 0x1f, RZ ;  /* 0x0000001f0f027819 */ /* 0x002fe200000006ff */
[----:B------:R-:W-:Y:S02]  /*2390*/  UIADD3 UR16, UPT, UPT, UR16, 0x2600, URZ ;  /* 0x0000260010107890 */ /* 0x000fe4000fffe0ff */
[----:B------:R-:W-:Y:S01]  /*23a0*/  UIADD3.X UR33, UPT, UPT, URZ, UR25, URZ, UP1, !UPT ;  /* 0x00000019ff217290 */ /* 0x000fe20008ffe4ff */
[----:B------:R4:W1:Y:S01]  /*23b0*/  SYNCS.PHASECHK.TRANS64.TRYWAIT P0, [UR8+0x158], R2 ;  /* 0x00015802ff0075a7 */ /* 0x0008620008001108 */
[----:B------:R-:W-:-:S02]  /*23c0*/  ULEA UR8, UR27, UR4, 0xa ;  /* 0x000000041b087291 */ /* 0x000fc4000f8e50ff */
[----:B------:R-:W-:Y:S02]  /*23d0*/  UIADD3.X UR31, UPT, UPT, URZ, UR25, URZ, UP0, !UPT ;  /* 0x00000019ff1f7290 */ /* 0x000fe400087fe4ff */
[----:B------:R-:W-:Y:S01]  /*23e0*/  UIADD3 UR8, UPT, UPT, UR8, 0x2d600, URZ ;  /* 0x0002d60008087890 */ /* 0x000fe2000fffe0ff */
[----:B------:R-:W-:Y:S01]  /*23f0*/  UMOV UR28, 0x0 ;  /* 0x00000000001c7882 */ /* 0x000fe20000000000 */
[----:B------:R-:W-:Y:S01]  /*2400*/  UMOV UR29, 0x10000000 ;  /* 0x10000000001d7882 */ /* 0x000fe20000000000 */
[----:B------:R-:W-:Y:S01]  /*2410*/  UMOV UR19, UR35 ;  /* 0x0000002300137c82 */ /* 0x000fe20008000000 */
[----:B------:R-:W-:Y:S01]  /*2420*/  UMOV UR20, UR36 ;  /* 0x0000002400147c82 */ /* 0x000fe20008000000 */
[----:B------:R-:W-:Y:S01]  /*2430*/  UMOV UR12, UR36 ;  /* 0x00000024000c7c82 */ /* 0x000fe20008000000 */
[----:B------:R-:W-:Y:S01]  /*2440*/  UMOV UR9, UR17 ;  /* 0x0000001100097c82 */ /* 0x000fe20008000000 */
[----:B------:R-:W-:Y:S01]  /*2450*/  UMOV UR10, UR18 ;  /* 0x00000012000a7c82 */ /* 0x000fe20008000000 */
[----:B------:R4:W-:Y:S01]  /*2460*/  UTMALDG.3D.2CTA [UR16], [UR32], desc[UR28] ;  /* 0x00001c10200075b4 */ /* 0x0009e20008211000 */
[----:B------:R-:W-:Y:S01]  /*2470*/  UIADD3 UR23, UPT, UPT, UR23, 0x1, URZ ;  /* 0x0000000117177890 */ /* 0x000fe2000fffe0ff */
[----:B------:R-:W-:-:S03]  /*2480*/  UMOV UR27, UR13 ;  /* 0x0000000d001b7c82 */ /* 0x000fc60008000000 */
[----:B------:R-:W-:Y:S01]  /*2490*/  UISETP.NE.AND UP0, UPT, UR23, UR26, UPT ;  /* 0x0000001a1700728c */ /* 0x000fe2000bf05270 */
[----:B------:R4:W-:Y:S08]  /*24a0*/  UTMALDG.3D.2CTA [UR8], [UR30], desc[UR28] ;  /* 0x00001c081e0075b4 */ /* 0x0009f00008211000 */
[----:B----4-:R-:W-:Y:S05]  /*24b0*/  BRA.U UP0, `(.L_x_39) ;  /* 0xfffffffd00487547 */ /* 0x010fea000b83ffff */
.L_x_33:
[----:B-1----:R-:W-:Y:S01]  /*24c0*/  LEA R2, R14, UR4, 0x3 ;  /* 0x000000040e027c11 */ /* 0x002fe2000f8e18ff */
[----:B------:R-:W-:Y:S01]  /*24d0*/  NOP ;  /* 0x0000000000007918 */ /* 0x000fe20000000000 */
[----:B--2---:R-:W-:Y:S02]  /*24e0*/  SHF.L.U32 R3, R12, 0x1f, RZ ;  /* 0x0000001f0c037819 */ /* 0x004fe400000006ff */
[----:B------:R-:W-:Y:S02]  /*24f0*/  LEA R4, R14, UR4, 0x4 ;  /* 0x000000040e047c11 */ /* 0x000fe4000f8e20ff */
[----:B------:R-:W1:Y:S02]  /*2500*/  SYNCS.PHASECHK.TRANS64.TRYWAIT P0, [R2+URZ+0x2e0], R3 ;  /* 0x0002e003020075a7 */ /* 0x000e6400080011ff */
[----:B-1----:R-:W-:Y:S05]  /*2510*/  @!P0 BRA `(.L_x_40) ;  /* 0x0000005c00508947 */ /* 0x002fea0003800000 */
.L_x_163:
[----:B------:R-:W2:Y:S01]  /*2520*/  LDS.128 R4, [R4+0x370] ;  /* 0x0003700004047984 */ /* 0x000ea20000000c00 */
[----:B------:R-:W-:Y:S01]  /*2530*/  ISETP.GE.AND P0, PT, R26, 0x1, PT ;  /* 0x000000011a00780c */ /* 0x000fe20003f06270 */
[----:B-1----:R-:W-:Y:S01]  /*2540*/  VIADD R2, R2, 0x2f0 ;  /* 0x000002f002027836 */ /* 0x002fe20000000000 */
[----:B------:R-:W-:Y:S01]  /*2550*/  @!PT LDS RZ, [RZ] ;  /* 0x00000000fffff984 */ /* 0x000fe20000000800 */
[----:B------:R-:W-:Y:S01]  /*2560*/  @!PT LDS RZ, [RZ] ;  /* 0x00000000fffff984 */ /* 0x000fe20000000800 */
[----:B------:R-:W-:Y:S01]  /*2570*/  @!PT LDS RZ, [RZ] ;  /* 0x00000000fffff984 */ /* 0x000fe20000000800 */
[----:B------:R-:W-:Y:S01]  /*2580*/  @!PT LDS RZ, [RZ] ;  /* 0x00000000fffff984 */ /* 0x000fe20000000800 */
[----:B------:R1:W-:Y:S06]  /*2590*/  MEMBAR.ALL.CTA ;  /* 0x0000000000007992 */ /* 0x0003ec0000008000 */
[----:B-1----:R-:W1:Y:S01]  /*25a0*/  FENCE.VIEW.ASYNC.S ;  /* 0x00000000000073c6 */ /* 0x002e620000000000 */
[----:B------:R-:W-:-:S04]  /*25b0*/  PRMT R2, RZ, 0x654, R2 ;  /* 0x00000654ff027816 */ /* 0x000fc80000000002 */
[----:B-1----:R1:W-:Y:S01]  /*25c0*/  SYNCS.ARRIVE.TRANS64.RED.A1T0 RZ, [R2+URZ], RZ ;  /* 0x000000ff02ff79a7 */ /* 0x0023e200081004ff */
[----:B--2---:R-:W-:-:S13]  /*25d0*/  LOP3.LUT P2, RZ, R6, 0x1, RZ, 0xc0, !PT ;  /* 0x0000000106ff7812 */ /* 0x004fda000784c0ff */
[----:B------:R-:W-:Y:S01]  /*25e0*/  @P2 SHF.R.U32.HI R3, RZ, 0x10, R5 ;  /* 0x00000010ff032819 */ /* 0x000fe20000011605 */
[----:B------:R-:W-:Y:S01]  /*25f0*/  VOTEU.ANY UP0, P2 ;  /* 0x0000000000ff7886 */ /* 0x000fe20001000100 */
[----:B------:R-:W-:Y:S02]  /*2600*/  @P2 MOV R13, R4 ;  /* 0x00000004000d2202 */ /* 0x000fe40000000f00 */
[----:B------:R-:W-:Y:S02]  /*2610*/  @P2 R2UR.BROADCAST UR8, R3 ;  /* 0x00000000030822ca */ /* 0x000fe400008e0000 */
[----:B------:R-:W-:-:S11]  /*2620*/  @P2 LOP3.LUT R11, R5, 0xffff, RZ, 0xc0, !PT ;  /* 0x0000ffff050b2812 */ /* 0x000fd600078ec0ff */
[----:B------:R-:W-:Y:S01]  /*2630*/  @UP0 UMOV UR36, UR8 ;  /* 0x0000000800240c82 */ /* 0x000fe20008000000 */
[----:B-1----:R-:W-:Y:S05]  /*2640*/  @!P0 BRA `(.L_x_41) ;  /* 0x0000000000b88947 */ /* 0x002fea0003800000 */
[----:B------:R-:W3:Y:S01]  /*2650*/  LDC.64 R4, c[0x0][0xb18] ;  /* 0x0002c600ff047b82 */ /* 0x000ee20000000a00 */
[----:B------:R-:W-:-:S07]  /*2660*/  ISETP.NE.AND P3, PT, R26, 0x1, PT ;  /* 0x000000011a00780c */ /* 0x000fce0003f65270 */
[----:B------:R-:W1:Y:S08]  /*2670*/  LDC.64 R6, c[0x0][0xb10] ;  /* 0x0002c400ff067b82 */ /* 0x000e700000000a00 */
[----:B------:R-:W2:Y:S08]  /*2680*/  LDC R18, c[0x0][0xb20] ;  /* 0x0002c800ff127b82 */ /* 0x000eb00000000800 */
[----:B------:R-:W4:Y:S01]  /*2690*/  LDC R20, c[0x0][0xb0c] ;  /* 0x0002c300ff147b82 */ /* 0x000f220000000800 */
[----:B---3--:R-:W-:Y:S01]  /*26a0*/  IMAD.HI.U32 R19, R0, R5, RZ ;  /* 0x0000000500137227 */ /* 0x008fe200078e00ff */
[----:B------:R-:W-:-:S03]  /*26b0*/  ISETP.NE.AND P0, PT, R4, 0x1, PT ;  /* 0x000000010400780c */ /* 0x000fc60003f05270 */
[----:B------:R-:W-:-:S03]  /*26c0*/  IMAD.HI.U32 R5, R11, R5, RZ ;  /* 0x000000050b057227 */ /* 0x000fc600078e00ff */
[----:B------:R-:W3:Y:S01]  /*26d0*/  LDC.64 R2, c[0x0][0xb28] ;  /* 0x0002ca00ff027b82 */ /* 0x000ee20000000a00 */
[----:B-1----:R-:W-:-:S04]  /*26e0*/  IMAD.HI.U32 R22, R9, R6, RZ ;  /* 0x0000000609167227 */ /* 0x002fc800078e00ff */
[----:B------:R-:W-:Y:S01]  /*26f0*/  IMAD.HI.U32 R24, R13, R6, RZ ;  /* 0x000000060d187227 */ /* 0x000fe200078e00ff */
[----:B------:R-:W-:Y:S02]  /*2700*/  SHF.R.U32.HI R22, RZ, R7, R22 ;  /* 0x00000007ff167219 */ /* 0x000fe40000011616 */
[-C--:B--2---:R-:W-:Y:S02]  /*2710*/  SHF.R.U32.HI R19, RZ, R18.reuse, R19 ;  /* 0x00000012ff137219 */ /* 0x084fe40000011613 */
[----:B------:R-:W-:Y:S02]  /*2720*/  SHF.R.U32.HI R18, RZ, R18, R5 ;  /* 0x00000012ff127219 */ /* 0x000fe40000011605 */
[----:B------:R-:W-:Y:S02]  /*2730*/  SEL R19, R0, R19, !P0 ;  /* 0x0000001300137207 */ /* 0x000fe40004000000 */
[----:B------:R-:W-:Y:S02]  /*2740*/  SHF.R.U32.HI R24, RZ, R7, R24 ;  /* 0x00000007ff187219 */ /* 0x000fe40000011618 */
[----:B----4-:R-:W-:-:S02]  /*2750*/  ISETP.NE.AND P1, PT, R20, 0x1, PT ;  /* 0x000000011400780c */ /* 0x010fc40003f25270 */
[----:B------:R-:W-:Y:S02]  /*2760*/  SEL R5, R11, R18, !P0 ;  /* 0x000000120b057207 */ /* 0x000fe40004000000 */
[----:B------:R-:W-:Y:S02]  /*2770*/  SEL R21, R9, R22, !P1 ;  /* 0x0000001609157207 */ /* 0x000fe40004800000 */
[----:B------:R-:W-:Y:S01]  /*2780*/  SEL R7, R13, R24, !P1 ;  /* 0x000000180d077207 */ /* 0x000fe20004800000 */
[----:B---3--:R-:W-:-:S04]  /*2790*/  IMAD.HI.U32 R22, R19, R2, RZ ;  /* 0x0000000213167227 */ /* 0x008fc800078e00ff */
[----:B------:R-:W-:Y:S01]  /*27a0*/  IMAD.HI.U32 R6, R21, R2, RZ ;  /* 0x0000000215067227 */ /* 0x000fe200078e00ff */
[----:B------:R-:W-:-:S04]  /*27b0*/  @P3 SHF.R.U32.HI R19, RZ, R3, R22 ;  /* 0x00000003ff133219 */ /* 0x000fc80000011616 */
        /* <DEDUP_REMOVED lines=8> */
[----:B------:R-:W-:-:S04]  /*2840*/  @!P0 IMAD.HI.U32 R18, R7, R2, RZ ;  /* 0x0000000207128227 */ /* 0x000fc800078e00ff */
[----:B------:R-:W-:Y:S01]  /*2850*/  IMAD.MOV R2, RZ, RZ, -R6 ;  /* 0x000000ffff027224 */ /* 0x000fe200078e0a06 */
[----:B------:R-:W-:-:S03]  /*2860*/  @!P0 SHF.R.U32.HI R18, RZ, R3, R18 ;  /* 0x00000003ff128219 */ /* 0x000fc60000011612 */
[----:B------:R-:W-:Y:S01]  /*2870*/  IMAD R2, R26, R2, R5 ;  /* 0x000000021a027224 */ /* 0x000fe200078e0205 */
[----:B------:R-:W-:Y:S02]  /*2880*/  @!P0 SEL R3, R7, R18, !P3 ;  /* 0x0000001207038207 */ /* 0x000fe40005800000 */
[----:B------:R-:W-:-:S03]  /*2890*/  IADD3 R18, PT, PT, -R5, RZ, RZ ;  /* 0x000000ff05127210 */ /* 0x000fc60007ffe1ff */
[--C-:B------:R-:W-:Y:S02]  /*28a0*/  @!P0 IMAD.IADD R6, R6, 0x1, -R3.reuse ;  /* 0x0000000106068824 */ /* 0x100fe400078e0a03 */
[----:B------:R-:W-:Y:S01]  /*28b0*/  @!P0 IMAD R3, R2, R21, R3 ;  /* 0x0000001502038224 */ /* 0x000fe200078e0203 */
[----:B------:R-:W-:Y:S01]  /*28c0*/  IADD3 R2, PT, PT, -R7, RZ, RZ ;  /* 0x000000ff07027210 */ /* 0x000fe20007ffe1ff */
[----:B------:R-:W-:Y:S02]  /*28d0*/  @!P0 IMAD R5, R26, R6, R7 ;  /* 0x000000061a058224 */ /* 0x000fe400078e0207 */
[----:B------:R-:W-:Y:S02]  /*28e0*/  IMAD R11, R4, R18, R11 ;  /* 0x00000012040b7224 */ /* 0x000fe400078e020b */
[----:B------:R-:W-:Y:S02]  /*28f0*/  @!P0 IMAD.MOV.U32 R7, RZ, RZ, R3 ;  /* 0x000000ffff078224 */ /* 0x000fe400078e0003 */
[----:B------:R-:W-:-:S02]  /*2900*/  IMAD R2, R20, R2, R13 ;  /* 0x0000000214027224 */ /* 0x000fc400078e020d */
[----:B------:R-:W-:Y:S02]  /*2910*/  IMAD R11, R5, R4, R11 ;  /* 0x00000004050b7224 */ /* 0x000fe400078e020b */
[----:B------:R-:W-:Y:S02]  /*2920*/  IMAD R13, R7, R20, R2 ;  /* 0x00000014070d7224 */ /* 0x000fe400078e0202 */
.L_x_41:
[----:B------:R-:W1:Y:S02]  /*2930*/  LDCU UR8, c[0x0][0xb30] ;  /* 0x00016600ff0877ac */ /* 0x000e640008000800 */
[----:B-1----:R-:W-:-:S09]  /*2940*/  UISETP.NE.AND UP0, UPT, UR8, 0x1, UPT ;  /* 0x000000010800788c */ /* 0x002fd2000bf05270 */
[----:B------:R-:W-:Y:S05]  /*2950*/  BRA.U UP0, `(.L_x_42) ;  /* 0x0000000100407547 */ /* 0x000fea000b800000 */
[----:B------:R-:W1:Y:S08]  /*2960*/  LDC.64 R4, c[0x0][0xb10] ;  /* 0x0002c400ff047b82 */ /* 0x000e700000000a00 */
[----:B------:R-:W2:Y:S08]  /*2970*/  LDC.64 R2, c[0x0][0xb18] ;  /* 0x0002c600ff027b82 */ /* 0x000eb00000000a00 */
[----:B------:R-:W4:Y:S08]  /*2980*/  LDC R6, c[0x0][0xb20] ;  /* 0x0002c800ff067b82 */ /* 0x000f300000000800 */
[----:B------:R-:W3:Y:S01]  /*2990*/  LDC R18, c[0x0][0xb0c] ;  /* 0x0002c300ff127b82 */ /* 0x000ee20000000800 */
[----:B-1----:R-:W-:-:S05]  /*29a0*/  IMAD.HI.U32 R4, R13, R4, RZ ;  /* 0x000000040d047227 */ /* 0x002fca00078e00ff */
[----:B------:R-:W-:Y:S01]  /*29b0*/  SHF.R.U32.HI R4, RZ, R5, R4 ;  /* 0x00000005ff047219 */ /* 0x000fe20000011604 */
[----:B--2---:R-:W-:Y:S01]  /*29c0*/  IMAD.HI.U32 R3, R11, R3, RZ ;  /* 0x000000030b037227 */ /* 0x004fe200078e00ff */
[----:B------:R-:W-:-:S04]  /*29d0*/  ISETP.NE.AND P0, PT, R2, 0x1, PT ;  /* 0x000000010200780c */ /* 0x000fc80003f05270 */
[----:B----4-:R-:W-:-:S04]  /*29e0*/  SHF.R.U32.HI R6, RZ, R6, R3 ;  /* 0x00000006ff067219 */ /* 0x010fc80000011603 */
[----:B------:R-:W-:Y:S02]  /*29f0*/  SEL R3, R11, R6, !P0 ;  /* 0x000000060b037207 */ /* 0x000fe40004000000 */
[----:B---3--:R-:W-:-:S04]  /*2a00*/  ISETP.NE.AND P1, PT, R18, 0x1, PT ;  /* 0x000000011200780c */ /* 0x008fc80003f25270 */
[----:B------:R-:W-:-:S05]  /*2a10*/  SEL R4, R13, R4, !P1 ;  /* 0x000000040d047207 */ /* 0x000fca0004800000 */
[----:B------:R-:W-:Y:S02]  /*2a20*/  IMAD.IADD R5, R3, 0x1, -R4 ;  /* 0x0000000103057824 */ /* 0x000fe400078e0a04 */
[----:B------:R-:W-:Y:S02]  /*2a30*/  IMAD.IADD R3, R4, 0x1, -R3 ;  /* 0x0000000104037824 */ /* 0x000fe400078e0a03 */
[----:B------:R-:W-:Y:S02]  /*2a40*/  IMAD R13, R5, R18, R13 ;  /* 0x00000012050d7224 */ /* 0x000fe400078e020d */
[----:B------:R-:W-:-:S07]  /*2a50*/  IMAD R11, R3, R2, R11 ;  /* 0x00000002030b7224 */ /* 0x000fce00078e020b */
.L_x_42:
[----:B------:R-:W-:Y:S01]  /*2a60*/  VIADD R14, R14, 0x1 ;  /* 0x000000010e0e7836 */ /* 0x000fe20000000000 */
[----:B------:R-:W-:Y:S01]  /*2a70*/  PLOP3.LUT P1, PT, PT, PT, PT, 0x80, 0x8 ;  /* 0x000000000008781c */ /* 0x000fe20003f2f070 */
[----:B------:R-:W-:Y:S02]  /*2a80*/  IMAD.IADD R63, R13, 0x1, R68 ;  /* 0x000000010d3f7824 */ /* 0x000fe400078e0244 */
[----:B------:R-:W-:Y:S01]  /*2a90*/  IMAD.IADD R69, R11, 0x1, R62 ;  /* 0x000000010b457824 */ /* 0x000fe200078e023e */
[----:B------:R-:W-:-:S04]  /*2aa0*/  ISETP.NE.AND P0, PT, R14, 0x2, PT ;  /* 0x000000020e00780c */ /* 0x000fc80003f05270 */
[----:B------:R-:W-:Y:S02]  /*2ab0*/  SEL R3, RZ, 0x1, P0 ;  /* 0x00000001ff037807 */ /* 0x000fe40000000000 */
[----:B------:R-:W-:Y:S02]  /*2ac0*/  SEL R14, R14, RZ, P0 ;  /* 0x000000ff0e0e7207 */ /* 0x000fe40000000000 */
[----:B------:R-:W-:Y:S01]  /*2ad0*/  LOP3.LUT R12, R12, R3, RZ, 0x3c, !PT ;  /* 0x000000030c0c7212 */ /* 0x000fe200078e3cff */
[----:B------:R-:W-:Y:S06]  /*2ae0*/  @P2 BRA `(.L_x_43) ;  /* 0xfffffff000582947 */ /* 0x000fec000383ffff */
[----:B------:R-:W-:Y:S01]  /*2af0*/  UIADD3 UR4, UPT, UPT, UR4, 0x158, URZ ;  /* 0x0000015804047890 */ /* 0x000fe2000fffe0ff */
[----:B------:R-:W-:-:S03]  /*2b00*/  SHF.L.U32 R3, R15, 0x1f, RZ ;  /* 0x0000001f0f037819 */ /* 0x000fc600000006ff */
[----:B------:R-:W-:-:S09]  /*2b10*/  ULEA UR5, UR13, UR4, 0x3 ;  /* 0x000000040d057291 */ /* 0x000fd2000f8e18ff */
[----:B------:R-:W1:Y:S02]  /*2b20*/  SYNCS.PHASECHK.TRANS64.TRYWAIT P0, [UR5], R3 ;  /* 0x00000003ff0075a7 */ /* 0x000e640008001105 */
[----:B-1----:R-:W-:Y:S05]  /*2b30*/  @!P0 BRA `(.L_x_44) ;  /* 0x0000005400dc8947 */ /* 0x002fea0003800000 */
.L_x_165:
[----:B------:R-:W-:-:S04]  /*2b40*/  UIADD3 UR6, UPT, UPT, UR13, 0x1, URZ ;  /* 0x000000010d067890 */ /* 0x000fc8000fffe0ff */
[----:B------:R-:W-:-:S04]  /*2b50*/  UISETP.NE.AND UP0, UPT, UR6, 0x2b, UPT ;  /* 0x0000002b0600788c */ /* 0x000fc8000bf05270 */
[----:B------:R-:W-:Y:S02]  /*2b60*/  USEL UR7, URZ, 0x1, UP0 ;  /* 0x00000001ff077887 */ /* 0x000fe40008000000 */
[----:B------:R-:W-:-:S04]  /*2b70*/  USEL UR6, UR6, URZ, UP0 ;  /* 0x000000ff06067287 */ /* 0x000fc80008000000 */
[----:B------:R-:W-:Y:S01]  /*2b80*/  ULEA UR5, UR6, UR4, 0x3 ;  /* 0x0000000406057291 */ /* 0x000fe2000f8e18ff */
[----:B------:R-:W-:-:S04]  /*2b90*/  LOP3.LUT R2, R15, UR7, RZ, 0x3c, !PT ;  /* 0x000000070f027c12 */ /* 0x000fc8000f8e3cff */
[----:B-1----:R-:W-:-:S04]  /*2ba0*/  SHF.L.U32 R3, R2, 0x1f, RZ ;  /* 0x0000001f02037819 */ /* 0x002fc800000006ff */
[----:B------:R-:W1:Y:S02]  /*2bb0*/  SYNCS.PHASECHK.TRANS64.TRYWAIT P0, [UR5], R3 ;  /* 0x00000003ff0075a7 */ /* 0x000e640008001105 */
[----:B-1----:R-:W-:Y:S05]  /*2bc0*/  @!P0 BRA `(.L_x_45) ;  /* 0x0000005400d08947 */ /* 0x002fea0003800000 */
.L_x_167:
        /* <DEDUP_REMOVED lines=9> */
.L_x_169:
        /* <DEDUP_REMOVED lines=9> */
.L_x_171:
        /* <DEDUP_REMOVED lines=9> */
.L_x_173:
        /* <DEDUP_REMOVED lines=9> */
.L_x_175:
        /* <DEDUP_REMOVED lines=9> */
.L_x_177:
        /* <DEDUP_REMOVED lines=9> */
.L_x_179:
        /* <DEDUP_REMOVED lines=9> */
.L_x_181:
        /* <DEDUP_REMOVED lines=9> */
.L_x_183:
        /* <DEDUP_REMOVED lines=9> */
.L_x_185:
        /* <DEDUP_REMOVED lines=9> */
.L_x_187:
        /* <DEDUP_REMOVED lines=9> */
.L_x_189:
        /* <DEDUP_REMOVED lines=9> */
.L_x_191:
        /* <DEDUP_REMOVED lines=9> */
.L_x_193:
        /* <DEDUP_REMOVED lines=9> */
.L_x_195:
        /* <DEDUP_REMOVED lines=9> */
.L_x_197:
        /* <DEDUP_REMOVED lines=9> */
.L_x_199:
        /* <DEDUP_REMOVED lines=9> */
.L_x_201:
        /* <DEDUP_REMOVED lines=9> */
.L_x_203:
        /* <DEDUP_REMOVED lines=9> */
.L_x_205:
        /* <DEDUP_REMOVED lines=9> */
.L_x_207:
        /* <DEDUP_REMOVED lines=9> */
.L_x_209:
        /* <DEDUP_REMOVED lines=9> */
.L_x_211:
        /* <DEDUP_REMOVED lines=9> */
.L_x_213:
        /* <DEDUP_REMOVED lines=9> */
.L_x_215:
        /* <DEDUP_REMOVED lines=9> */
.L_x_217:
        /* <DEDUP_REMOVED lines=9> */
.L_x_219:
        /* <DEDUP_REMOVED lines=9> */
.L_x_221:
        /* <DEDUP_REMOVED lines=9> */
.L_x_223:
        /* <DEDUP_REMOVED lines=9> */
.L_x_225:
        /* <DEDUP_REMOVED lines=9> */
.L_x_227:
        /* <DEDUP_REMOVED lines=9> */
.L_x_229:
        /* <DEDUP_REMOVED lines=9> */
.L_x_231:
        /* <DEDUP_REMOVED lines=9> */
.L_x_233:
        /* <DEDUP_REMOVED lines=9> */
.L_x_235:
        /* <DEDUP_REMOVED lines=9> */
.L_x_237:
        /* <DEDUP_REMOVED lines=9> */
.L_x_239:
        /* <DEDUP_REMOVED lines=9> */
.L_x_241:
        /* <DEDUP_REMOVED lines=9> */
.L_x_243:
        /* <DEDUP_REMOVED lines=9> */
.L_x_245:
        /* <DEDUP_REMOVED lines=9> */
.L_x_247:
[----:B------:R-:W-:-:S04]  /*4250*/  UIADD3 UR6, UPT, UPT, UR6, 0x1, URZ ;  /* 0x0000000106067890 */ /* 0x000fc8000fffe0ff */
[----:B------:R-:W-:-:S04]  /*4260*/  UISETP.NE.AND UP0, UPT, UR6, 0x2b, UPT ;  /* 0x0000002b0600788c */ /* 0x000fc8000bf05270 */
[----:B------:R-:W-:Y:S02]  /*4270*/  USEL UR5, URZ, 0x1, UP0 ;  /* 0x00000001ff057887 */ /* 0x000fe40008000000 */
[----:B------:R-:W-:-:S04]  /*4280*/  USEL UR6, UR6, URZ, UP0 ;  /* 0x000000ff06067287 */ /* 0x000fc80008000000 */
[----:B------:R-:W-:Y:S01]  /*4290*/  ULEA UR6, UR6, UR4, 0x3 ;  /* 0x0000000406067291 */ /* 0x000fe2000f8e18ff */
[----:B-1----:R-:W-:-:S04]  /*42a0*/  LOP3.LUT R3, R2, UR5, RZ, 0x3c, !PT ;  /* 0x0000000502037c12 */ /* 0x002fc8000f8e3cff */
[----:B------:R-:W-:Y:S01]  /*42b0*/  SHF.L.U32 R3, R3, 0x1f, RZ ;  /* 0x0000001f03037819 */ /* 0x000fe200000006ff */
[----:B---3--:R-:W-:-:S07]  /*42c0*/  IMAD.U32 R0, RZ, RZ, UR6 ;  /* 0x00000006ff007e24 */ /* 0x008fce000f8e00ff */
.L_x_86:
[----:B-1----:R1:W2:Y:S02]  /*42d0*/  SYNCS.PHASECHK.TRANS64.TRYWAIT P0, [R0+URZ], R3 ;  /* 0x00000003000075a7 */ /* 0x0022a400080011ff */
[----:B--2---:R-:W-:Y:S05]  /*42e0*/  @!P0 NANOSLEEP.SYNCS 0x989680 ;  /* 0x009896800000895d */ /* 0x004fea0003900000 */
[----:B------:R-:W2:Y:S02]  /*42f0*/  @!P0 SYNCS.PHASECHK.TRANS64 P0, [R0+URZ], R3 ;  /* 0x00000003000085a7 */ /* 0x000ea400080010ff */
[----:B--2---:R-:W-:Y:S05]  /*4300*/  @P0 EXIT ;  /* 0x000000000000094d */ /* 0x004fea0003800000 */
[----:B------:R-:W-:Y:S05]  /*4310*/  BRA `(.L_x_86) ;  /* 0xfffffffc00ec7947 */ /* 0x000fea000383ffff */
.L_x_23:
[----:B------:R-:W-:-:S04]  /*4320*/  UISETP.NE.AND UP1, UPT, UR37, URZ, UPT ;  /* 0x000000ff2500728c */ /* 0x000fc8000bf25270 */
[----:B------:R-:W-:-:S09]  /*4330*/  UISETP.NE.OR UP1, UPT, UR10, 0x1, UP1 ;  /* 0x000000010a00788c */ /* 0x000fd20008f25670 */
[----:B------:R-:W-:Y:S05]  /*4340*/  BRA.U UP1, `(.L_x_87) ;  /* 0x00000005014c7547 */ /* 0x000fea000b800000 */
[----:B------:R-:W-:Y:S01]  /*4350*/  HFMA2 R11, -RZ, RZ, 0, 0 ;  /* 0x00000000ff0b7431 */ /* 0x000fe200000001ff */
[----:B------:R-:W-:Y:S01]  /*4360*/  ISETP.GE.U32.AND P2, PT, R10, 0x2, PT ;  /* 0x000000020a00780c */ /* 0x000fe20003f46070 */
[----:B------:R-:W-:Y:S01]  /*4370*/  IMAD.MOV.U32 R12, RZ, RZ, 0x1 ;  /* 0x00000001ff0c7424 */ /* 0x000fe200078e00ff */
[----:B------:R-:W-:Y:S01]  /*4380*/  CS2R R8, SRZ ;  /* 0x0000000000087805 */ /* 0x000fe2000001ff00 */
[----:B------:R-:W-:Y:S01]  /*4390*/  IMAD.MOV.U32 R3, RZ, RZ, RZ ;  /* 0x000000ffff037224 */ /* 0x000fe200078e00ff */
[----:B------:R-:W-:Y:S01]  /*43a0*/  UMOV UR4, 0x400 ;  /* 0x0000040000047882 */ /* 0x000fe20000000000 */
[----:B------:R-:W-:Y:S01]  /*43b0*/  UMOV UR6, URZ ;  /* 0x000000ff00067c82 */ /* 0x000fe20008000000 */
[----:B------:R-:W-:-:S12]  /*43c0*/  ULEA UR37, UR37, UR4, 0x18 ;  /* 0x0000000425257291 */ /* 0x000fd8000f8ec0ff */
.L_x_91:
[----:B------:R-:W-:Y:S02]  /*43d0*/  LEA R0, R3, UR37, 0x3 ;  /* 0x0000002503007c11 */ /* 0x000fe4000f8e18ff */
[----:B------:R-:W-:-:S03]  /*43e0*/  SHF.L.U32 R5, R8, 0x1f, RZ ;  /* 0x0000001f08057819 */ /* 0x000fc600000006ff */
[----:B------:R-:W-:Y:S01]  /*43f0*/  VIADD R4, R0, 0x350 ;  /* 0x0000035000047836 */ /* 0x000fe20000000000 */
[----:B------:R-:W1:Y:S02]  /*4400*/  SYNCS.PHASECHK.TRANS64.TRYWAIT P0, [R0+URZ+0x340], R5 ;  /* 0x00034005000075a7 */ /* 0x000e6400080011ff */
[----:B-1----:R-:W-:Y:S05]  /*4410*/  @!P0 BRA `(.L_x_88) ;  /* 0x0000004c00948947 */ /* 0x002fea0003800000 */
.L_x_248:
[----:B------:R-:W-:Y:S01]  /*4420*/  ULEA UR5, UR6, UR37, 0x3 ;  /* 0x0000002506057291 */ /* 0x000fe2000f8e18ff */
[----:B------:R-:W-:Y:S01]  /*4430*/  PRMT R4, RZ, 0x654, R4 ;  /* 0x00000654ff047816 */ /* 0x000fe20000000004 */
[----:B-1----:R-:W-:Y:S01]  /*4440*/  @!P2 IMAD.MOV.U32 R5, RZ, RZ, 0x10 ;  /* 0x00000010ff05a424 */ /* 0x002fe200078e00ff */
[----:B------:R-:W-:Y:S01]  /*4450*/  SHF.L.U32 R7, R12, 0x1f, RZ ;  /* 0x0000001f0c077819 */ /* 0x000fe200000006ff */
[----:B------:R-:W-:Y:S01]  /*4460*/  UIADD3 UR4, UPT, UPT, UR5, 0x2e0, URZ ;  /* 0x000002e005047890 */ /* 0x000fe2000fffe0ff */
[----:B------:R1:W-:Y:S05]  /*4470*/  SYNCS.ARRIVE.TRANS64.RED.A1T0 RZ, [R4+URZ], RZ ;  /* 0x000000ff04ff79a7 */ /* 0x0003ea00081004ff */
[----:B------:R-:W-:Y:S01]  /*4480*/  IMAD.U32 R13, RZ, RZ, UR4 ;  /* 0x00000004ff0d7e24 */ /* 0x000fe2000f8e00ff */
[----:B------:R-:W2:Y:S04]  /*4490*/  SYNCS.PHASECHK.TRANS64.TRYWAIT P0, [UR5+0x2f0], R7 ;  /* 0x0002f007ff0075a7 */ /* 0x000ea80008001105 */
[----:B------:R-:W-:Y:S01]  /*44a0*/  PRMT R13, R10, 0x654, R13 ;  /* 0x000006540a0d7816 */ /* 0x000fe2000000000d */
[----:B-12---:R-:W-:Y:S06]  /*44b0*/  @!P0 BRA `(.L_x_89) ;  /* 0x0000004c00808947 */ /* 0x006fec0003800000 */
.L_x_250:
[----:B------:R-:W-:Y:S01]  /*44c0*/  ULEA UR4, UR6, UR37, 0x4 ;  /* 0x0000002506047291 */ /* 0x000fe2000f8e20ff */
[----:B------:R-:W-:Y:S01]  /*44d0*/  SEL R2, R13, R2, !P2 ;  /* 0x000000020d027207 */ /* 0x000fe20005000000 */
[----:B------:R-:W-:Y:S01]  /*44e0*/  UIADD3 UR5, UPT, UPT, UR5, 0x2e0, URZ ;  /* 0x000002e005057890 */ /* 0x000fe2000fffe0ff */
[----:B-1----:R-:W-:Y:S01]  /*44f0*/  LEA R0, R11, UR37, 0x3 ;  /* 0x000000250b007c11 */ /* 0x002fe2000f8e18ff */
[----:B------:R-:W-:Y:S01]  /*4500*/  UIADD3 UR4, UPT, UPT, UR4, 0x370, URZ ;  /* 0x0000037004047890 */ /* 0x000fe2000fffe0ff */
[----:B------:R1:W-:Y:S01]  /*4510*/  @!P2 SYNCS.ARRIVE.TRANS64.RED RZ, [R2+URZ], R5 ;  /* 0x0000000502ffa9a7 */ /* 0x0003e200080004ff */
[----:B------:R-:W-:Y:S01]  /*4520*/  UIADD3 UR6, UPT, UPT, UR6, 0x1, URZ ;  /* 0x0000000106067890 */ /* 0x000fe2000fffe0ff */
[----:B------:R-:W-:-:S03]  /*4530*/  VIADD R3, R3, 0x1 ;  /* 0x0000000103037836 */ /* 0x000fc60000000000 */
[----:B------:R-:W-:Y:S02]  /*4540*/  UISETP.NE.AND UP0, UPT, UR6, 0x2, UPT ;  /* 0x000000020600788c */ /* 0x000fe4000bf05270 */
[----:B------:R-:W-:Y:S01]  /*4550*/  ISETP.NE.AND P0, PT, R3, 0x2, PT ;  /* 0x000000020300780c */ /* 0x000fe20003f05270 */
[----:B------:R-:W-:Y:S06]  /*4560*/  UGETNEXTWORKID.BROADCAST [UR4], [UR5] ;  /* 0x00000000040073ca */ /* 0x000fec0008000100 */
[----:B------:R-:W-:Y:S02]  /*4570*/  USEL UR4, URZ, 0x1, UP0 ;  /* 0x00000001ff047887 */ /* 0x000fe40008000000 */
[----:B------:R-:W-:-:S04]  /*4580*/  USEL UR6, UR6, URZ, UP0 ;  /* 0x000000ff06067287 */ /* 0x000fc80008000000 */
[----:B------:R-:W-:Y:S02]  /*4590*/  LOP3.LUT R12, R12, UR4, RZ, 0x3c, !PT ;  /* 0x000000040c0c7c12 */ /* 0x000fe4000f8e3cff */
[----:B-1----:R-:W-:-:S04]  /*45a0*/  SHF.L.U32 R5, R9, 0x1f, RZ ;  /* 0x0000001f09057819 */ /* 0x002fc800000006ff */
[----:B------:R-:W1:Y:S02]  /*45b0*/  SYNCS.PHASECHK.TRANS64.TRYWAIT P1, [R0+URZ+0x2e0], R5 ;  /* 0x0002e005000075a7 */ /* 0x000e6400080211ff */
[----:B-1----:R-:W-:Y:S05]  /*45c0*/  @!P1 BRA `(.L_x_90) ;  /* 0x0000004c00549947 */ /* 0x002fea0003800000 */
.L_x_251:
[----:B------:R-:W-:Y:S01]  /*45d0*/  LEA R4, R11, UR37, 0x4 ;  /* 0x000000250b047c11 */ /* 0x000fe2000f8e20ff */
[----:B-1----:R-:W-:Y:S01]  /*45e0*/  VIADD R0, R0, 0x2f0 ;  /* 0x000002f000007836 */ /* 0x002fe20000000000 */
[----:B------:R-:W-:Y:S01]  /*45f0*/  SEL R3, R3, RZ, P0 ;  /* 0x000000ff03037207 */ /* 0x000fe20000000000 */
[----:B------:R-:W-:-:S03]  /*4600*/  VIADD R11, R11, 0x1 ;  /* 0x000000010b0b7836 */ /* 0x000fc60000000000 */
[----:B------:R-:W1:Y:S01]  /*4610*/  LDS.128 R4, [R4+0x370] ;  /* 0x0003700004047984 */ /* 0x000e620000000c00 */
[----:B------:R-:W-:Y:S02]  /*4620*/  PRMT R0, RZ, 0x654, R0 ;  /* 0x00000654ff007816 */ /* 0x000fe40000000000 */
[C---:B------:R-:W-:Y:S01]  /*4630*/  ISETP.NE.AND P1, PT, R11.reuse, 0x2, PT ;  /* 0x000000020b00780c */ /* 0x040fe20003f25270 */
[----:B------:R-:W-:Y:S01]  /*4640*/  @!PT LDS RZ, [RZ] ;  /* 0x00000000fffff984 */ /* 0x000fe20000000800 */
[----:B------:R-:W-:Y:S01]  /*4650*/  @!PT LDS RZ, [RZ] ;  /* 0x00000000fffff984 */ /* 0x000fe20000000800 */
[----:B------:R-:W-:Y:S01]  /*4660*/  @!PT LDS RZ, [RZ] ;  /* 0x00000000fffff984 */ /* 0x000fe20000000800 */
[----:B------:R-:W-:Y:S01]  /*4670*/  @!PT LDS RZ, [RZ] ;  /* 0x00000000fffff984 */ /* 0x000fe20000000800 */
[----:B------:R2:W-:Y:S06]  /*4680*/  MEMBAR.ALL.CTA ;  /* 0x0000000000007992 */ /* 0x0005ec0000008000 */
[----:B--2---:R-:W2:Y:S01]  /*4690*/  FENCE.VIEW.ASYNC.S ;  /* 0x00000000000073c6 */ /* 0x004ea20000000000 */
[----:B------:R-:W-:Y:S01]  /*46a0*/  SEL R11, R11, RZ, P1 ;  /* 0x000000ff0b0b7207 */ /* 0x000fe20000800000 */
[----:B--2---:R2:W-:Y:S01]  /*46b0*/  SYNCS.ARRIVE.TRANS64.RED.A1T0 RZ, [R0+URZ], RZ ;  /* 0x000000ff00ff79a7 */ /* 0x0045e200081004ff */
[----:B-1----:R-:W-:-:S02]  /*46c0*/  LOP3.LUT P3, RZ, R6, 0x1, RZ, 0xc0, !PT ;  /* 0x0000000106ff7812 */ /* 0x002fc4000786c0ff */
[----:B------:R-:W-:-:S04]  /*46d0*/  SEL R5, RZ, 0x1, P0 ;  /* 0x00000001ff057807 */ /* 0x000fc80000000000 */
[----:B------:R-:W-:Y:S02]  /*46e0*/  LOP3.LUT R8, R8, R5, RZ, 0x3c, !PT ;  /* 0x0000000508087212 */ /* 0x000fe400078e3cff */
[----:B--2---:R-:W-:-:S04]  /*46f0*/  SEL R0, RZ, 0x1, P1 ;  /* 0x00000001ff007807 */ /* 0x004fc80000800000 */
[----:B------:R-:W-:Y:S01]  /*4700*/  LOP3.LUT R9, R9, R0, RZ, 0x3c, !PT ;  /* 0x0000000009097212 */ /* 0x000fe200078e3cff */
[----:B------:R-:W-:Y:S06]  /*4710*/  @P3 BRA `(.L_x_91) ;  /* 0xfffffffc002c3947 */ /* 0x000fec000383ffff */
[----:B------:R-:W-:Y:S01]  /*4720*/  ULEA UR5, UR6, UR37, 0x3 ;  /* 0x0000002506057291 */ /* 0x000fe2000f8e18ff */
[----:B------:R-:W-:-:S08]  /*4730*/  SHF.L.U32 R3, R12, 0x1f, RZ ;  /* 0x0000001f0c037819 */ /* 0x000fd000000006ff */
[----:B------:R-:W1:Y:S02]  /*4740*/  SYNCS.PHASECHK.TRANS64 P0, [UR5+0x2f0], R3 ;  /* 0x0002f003ff0075a7 */ /* 0x000e640008001005 */
[----:B-1----:R-:W-:Y:S05]  /*4750*/  @P0 BRA `(.L_x_92) ;  /* 0x0000000000080947 */ /* 0x002fea0003800000 */
[----:B------:R-:W1:Y:S02]  /*4760*/  SYNCS.PHASECHK.TRANS64.TRYWAIT P0, [UR5+0x2f0], R3 ;  /* 0x0002f003ff0075a7 */ /* 0x000e640008001105 */
[----:B-1----:R-:W-:Y:S05]  /*4770*/  @!P0 BRA `(.L_x_93) ;  /* 0x0000004800fc8947 */ /* 0x002fea0003800000 */
.L_x_92:
[----:B------:R-:W-:-:S04]  /*4780*/  UIADD3 UR4, UPT, UPT, UR6, 0x1, URZ ;  /* 0x0000000106047890 */ /* 0x000fc8000fffe0ff */
[----:B------:R-:W-:-:S04]  /*4790*/  UISETP.NE.AND UP0, UPT, UR4, 0x2, UPT ;  /* 0x000000020400788c */ /* 0x000fc8000bf05270 */
[----:B------:R-:W-:Y:S02]  /*47a0*/  USEL UR7, URZ, 0x1, UP0 ;  /* 0x00000001ff077887 */ /* 0x000fe40008000000 */
[----:B------:R-:W-:-:S04]  /*47b0*/  USEL UR4, UR4, URZ, UP0 ;  /* 0x000000ff04047287 */ /* 0x000fc80008000000 */
[----:B------:R-:W-:Y:S01]  /*47c0*/  ULEA UR4, UR4, UR37, 0x3 ;  /* 0x0000002504047291 */ /* 0x000fe2000f8e18ff */
[----:B-1----:R-:W-:-:S04]  /*47d0*/  LOP3.LUT R3, R12, UR7, RZ, 0x3c, !PT ;  /* 0x000000070c037c12 */ /* 0x002fc8000f8e3cff */
[----:B------:R-:W-:-:S04]  /*47e0*/  SHF.L.U32 R0, R3, 0x1f, RZ ;  /* 0x0000001f03007819 */ /* 0x000fc800000006ff */
[----:B------:R-:W1:Y:S02]  /*47f0*/  SYNCS.PHASECHK.TRANS64 P0, [UR4+0x2f0], R0 ;  /* 0x0002f000ff0075a7 */ /* 0x000e640008001004 */
[----:B-1----:R-:W-:Y:S05]  /*4800*/  @P0 EXIT ;  /* 0x000000000000094d */ /* 0x002fea0003800000 */
[----:B------:R-:W-:Y:S02]  /*4810*/  SHF.L.U32 R3, R3, 0x1f, RZ ;  /* 0x0000001f03037819 */ /* 0x000fe400000006ff */
[----:B------:R-:W-:-:S07]  /*4820*/  MOV R0, UR4 ;  /* 0x0000000400007c02 */ /* 0x000fce0008000f00 */
.L_x_94:
[----:B-1----:R1:W2:Y:S02]  /*4830*/  SYNCS.PHASECHK.TRANS64.TRYWAIT P0, [R0+URZ+0x2f0], R3 ;  /* 0x0002f003000075a7 */ /* 0x0022a400080011ff */
[----:B--2---:R-:W-:Y:S05]  /*4840*/  @!P0 NANOSLEEP.SYNCS 0x989680 ;  /* 0x009896800000895d */ /* 0x004fea0003900000 */
[----:B------:R-:W2:Y:S02]  /*4850*/  @!P0 SYNCS.PHASECHK.TRANS64 P0, [R0+URZ+0x2f0], R3 ;  /* 0x0002f003000085a7 */ /* 0x000ea400080010ff */
[----:B--2---:R-:W-:Y:S05]  /*4860*/  @P0 EXIT ;  /* 0x000000000000094d */ /* 0x004fea0003800000 */
[----:B------:R-:W-:Y:S05]  /*4870*/  BRA `(.L_x_94) ;  /* 0xfffffffc00ec7947 */ /* 0x000fea000383ffff */
.L_x_87:
[----:B------:R-:W-:Y:S05]  /*4880*/  BRA.U UP4, `(.L_x_95) ;  /* 0x0000001104a07547 */ /* 0x000fea000b800000 */
[----:B------:R-:W-:Y:S01]  /*4890*/  UMOV UR6, 0x40 ;  /* 0x0000004000067882 */ /* 0x000fe20000000000 */
[----:B------:R-:W-:Y:S01]  /*48a0*/  NOP ;  /* 0x0000000000007918 */ /* 0x000fe20000000000 */
[----:B------:R-:W-:Y:S01]  /*48b0*/  ULEA UR6, UR37, UR6, 0x18 ;  /* 0x0000000625067291 */ /* 0x000fe2000f8ec0ff */
[----:B------:R-:W-:Y:S02]  /*48c0*/  UMOV UR7, 0x400 ;  /* 0x0000040000077882 */ /* 0x000fe40000000000 */
[----:B------:R-:W-:-:S06]  /*48d0*/  ULEA UR37, UR37, UR7, 0x18 ;  /* 0x0000000725257291 */ /* 0x000fcc000f8ec0ff */
[----:B------:R-:W1:Y:S02]  /*48e0*/  LDS.U8 R2, [UR6+0x1c] ;  /* 0x00001c06ff027984 */ /* 0x000e640008000000 */
[----:B-1----:R-:W-:-:S13]  /*48f0*/  ISETP.NE.AND P0, PT, R2, RZ, PT ;  /* 0x000000ff0200720c */ /* 0x002fda0003f05270 */
[----:B------:R-:W-:Y:S05]  /*4900*/  @P0 BRA `(.L_x_96) ;  /* 0x0000000400080947 */ /* 0x000fea0003800000 */
[----:B------:R-:W-:Y:S02]  /*4910*/  UISETP.NE.U32.AND UP0, UPT, UR5, 0x1, UPT ;  /* 0x000000010500788c */ /* 0x000fe4000bf05070 */
[----:B------:R-:W-:-:S07]  /*4920*/  UIADD3 UR8, UPT, UPT, UR6, 0x8, URZ ;  /* 0x0000000806087890 */ /* 0x000fce000fffe0ff */
[----:B------:R-:W-:Y:S05]  /*4930*/  BRA.U !UP0, `(.L_x_97) ;  /* 0x00000001089c7547 */ /* 0x000fea000b800000 */
[----:B------:R-:W-:Y:S01]  /*4940*/  ELECT P0, URZ, PT ;  /* 0x0000000000ff782f */ /* 0x000fe20003800000 */
[----:B------:R-:W-:-:S12]  /*4950*/  BSSY B0, `(.L_x_97) ;  /* 0x0000025000007945 */ /* 0x000fd80003800000 */
[----:B------:R-:W-:Y:S05]  /*4960*/  @!P0 BRA `(.L_x_98) ;  /* 0x00000000008c8947 */ /* 0x000fea0003800000 */
[----:B------:R-:W-:-:S05]  /*4970*/  UMOV UR7, 0x10 ;  /* 0x0000001000077882 */ /* 0x000fca0000000000 */
[----:B------:R-:W-:Y:S04]  /*4980*/  DEPBAR.LE SB1, 0x36 ;  /* 0x00009d800000791a */ /* 0x000fe80000000000 */
[----:B------:R-:W1:Y:S02]  /*4990*/  UTCATOMSWS.2CTA.FIND_AND_SET.ALIGN UP1, UR7, UR7 ;  /* 0x00000007000775e3 */ /* 0x000e640008220800 */
[----:B-1----:R-:W-:Y:S01]  /*49a0*/  MOV R11, UR7 ;  /* 0x00000007000b7c02 */ /* 0x002fe20008000f00 */
[----:B------:R-:W-:Y:S06]  /*49b0*/  BRA.U UP1, `(.L_x_99) ;  /* 0x0000000101187547 */ /* 0x000fec000b800000 */
.L_x_100:
[----:B------:R-:W-:Y:S05]  /*49c0*/  NANOSLEEP 0x64 ;  /* 0x000000640000795d */ /* 0x000fea0003800000 */
[----:B------:R-:W-:-:S05]  /*49d0*/  UMOV UR7, 0x10 ;  /* 0x0000001000077882 */ /* 0x000fca0000000000 */
[----:B------:R-:W-:Y:S04]  /*49e0*/  DEPBAR.LE SB1, 0x36 ;  /* 0x00009d800000791a */ /* 0x000fe80000000000 */
[----:B------:R-:W1:Y:S02]  /*49f0*/  UTCATOMSWS.2CTA.FIND_AND_SET.ALIGN UP1, UR7, UR7 ;  /* 0x00000007000775e3 */ /* 0x000e640008220800 */
[----:B-1----:R-:W-:Y:S01]  /*4a00*/  MOV R11, UR7 ;  /* 0x00000007000b7c02 */ /* 0x002fe20008000f00 */
[----:B------:R-:W-:Y:S05]  /*4a10*/  BRA.U !UP1, `(.L_x_100) ;  /* 0xfffffffd09e87547 */ /* 0x000fea000b83ffff */
.L_x_99:
[----:B------:R-:W1:Y:S01]  /*4a20*/  LDS R5, [UR6+0x10] ;  /* 0x00001006ff057984 */ /* 0x000e620008000800 */
[----:B------:R-:W-:Y:S01]  /*4a30*/  IMAD.U32 R3, RZ, RZ, UR37 ;  /* 0x00000025ff037e24 */ /* 0x000fe2000f8e00ff */
[----:B------:R-:W-:-:S03]  /*4a40*/  MOV R2, UR4 ;  /* 0x0000000400027c02 */ /* 0x000fc60008000f00 */
[----:B------:R-:W-:Y:S01]  /*4a50*/  VIADD R3, R3, 0x390 ;  /* 0x0000039003037836 */ /* 0x000fe20000000000 */
[----:B-1----:R-:W-:-:S04]  /*4a60*/  SHF.L.U32 R5, R5, 0x1f, RZ ;  /* 0x0000001f05057819 */ /* 0x002fc800000006ff */
[----:B------:R-:W1:Y:S02]  /*4a70*/  SYNCS.PHASECHK.TRANS64.TRYWAIT P0, [UR6+0x8], R5 ;  /* 0x00000805ff0075a7 */ /* 0x000e640008001106 */
[----:B-1----:R-:W-:Y:S05]  /*4a80*/  @P0 BRA `(.L_x_101) ;  /* 0x0000000000080947 */ /* 0x002fea0003800000 */
[----:B------:R-:W1:Y:S02]  /*4a90*/  SYNCS.PHASECHK.TRANS64.TRYWAIT P0, [UR6+0x8], R5 ;  /* 0x00000805ff0075a7 */ /* 0x000e640008001106 */
[----:B-1----:R-:W-:Y:S05]  /*4aa0*/  @!P0 BRA `(.L_x_102) ;  /* 0x0000004800488947 */ /* 0x002fea0003800000 */
.L_x_101:
[----:B-1----:R-:W-:Y:S01]  /*4ab0*/  HFMA2 R4, -RZ, RZ, 0, 5.9604644775390625e-08 ;  /* 0x00000001ff047431 */ /* 0x002fe200000001ff */
[----:B------:R-:W-:Y:S01]  /*4ac0*/  UPRMT UR7, UR4, 0x654, UR8 ;  /* 0x0000065404077896 */ /* 0x000fe20008000008 */
[----:B------:R-:W-:Y:S01]  /*4ad0*/  IMAD.MOV.U32 R6, RZ, RZ, 0xffff ;  /* 0x0000ffffff067424 */ /* 0x000fe200078e00ff */
[----:B------:R-:W-:Y:S01]  /*4ae0*/  PRMT R2, R2, 0x654, R3 ;  /* 0x0000065402027816 */ /* 0x000fe20000000003 */
[----:B------:R-:W-:Y:S02]  /*4af0*/  IMAD.MOV.U32 R5, RZ, RZ, 0x4 ;  /* 0x00000004ff057424 */ /* 0x000fe400078e00ff */
[----:B------:R-:W-:Y:S01]  /*4b00*/  IMAD.SHL.U32 R9, R11, 0x20, RZ ;  /* 0x000000200b097824 */ /* 0x000fe200078e00ff */
[----:B------:R-:W-:Y:S02]  /*4b10*/  MOV R3, UR7 ;  /* 0x0000000700037c02 */ /* 0x000fe40008000f00 */
[-C--:B------:R-:W-:Y:S01]  /*4b20*/  SHF.L.U32 R7, R6, R11.reuse, RZ ;  /* 0x0000000b06077219 */ /* 0x080fe200000006ff */
[----:B------:R1:W-:Y:S01]  /*4b30*/  SYNCS.ARRIVE.TRANS64.RED RZ, [UR7], R5 ;  /* 0x00000005ffff79a7 */ /* 0x0003e20008000407 */
[----:B------:R-:W-:Y:S01]  /*4b40*/  SHF.L.U32 R6, R4, R11, RZ ;  /* 0x0000000b04067219 */ /* 0x000fe200000006ff */
[----:B------:R1:W-:Y:S04]  /*4b50*/  STS [UR37+0x390], R9 ;  /* 0x00039009ff007988 */ /* 0x0003e80008000825 */
[----:B------:R1:W-:Y:S04]  /*4b60*/  STAS [R2.64], R11 ;  /* 0x0000000b02007dbd */ /* 0x0003e8000c0008ff */
[----:B------:R1:W-:Y:S04]  /*4b70*/  ATOMS.OR RZ, [UR6+0x14], R7 ;  /* 0x00001407ffff798c */ /* 0x0003e8000b000006 */
[----:B------:R1:W-:Y:S04]  /*4b80*/  ATOMS.OR RZ, [UR6+0x18], R6 ;  /* 0x00001806ffff798c */ /* 0x0003e8000b000006 */
[----:B------:R1:W-:Y:S02]  /*4b90*/  ATOMS.XOR RZ, [UR6+0x10], R4 ;  /* 0x00001004ffff798c */ /* 0x0003e4000b800006 */
.L_x_98:
[----:B------:R-:W-:Y:S05]  /*4ba0*/  BSYNC B0 ;  /* 0x0000000000007941 */ /* 0x000fea0003800000 */
.L_x_97:
[----:B------:R-:W-:Y:S05]  /*4bb0*/  BRA.U UP0, `(.L_x_103) ;  /* 0x00000001006c7547 */ /* 0x000fea000b800000 */
[----:B------:R-:W-:-:S03]  /*4bc0*/  UMOV UR7, 0xffffffff ;  /* 0xffffffff00077882 */ /* 0x000fc60000000000 */
[----:B------:R-:W-:Y:S05]  /*4bd0*/  BRA.DIV UR7, `(.L_x_104) ;  /* 0x0000004a07147947 */ /* 0x000fea000b800000 */
[----:B------:R-:W-:-:S13]  /*4be0*/  ELECT P6, URZ, PT ;  /* 0x0000000000ff782f */ /* 0x000fda00038c0000 */
.L_x_255:
[----:B------:R-:W-:Y:S05]  /*4bf0*/  @!P6 BRA `(.L_x_103) ;  /* 0x00000000005ce947 */ /* 0x000fea0003800000 */
[----:B-1----:R-:W1:Y:S02]  /*4c00*/  LDS R3, [UR6+0x10] ;  /* 0x00001006ff037984 */ /* 0x002e640008000800 */
[----:B-1----:R-:W-:-:S04]  /*4c10*/  SHF.L.U32 R3, R3, 0x1f, RZ ;  /* 0x0000001f03037819 */ /* 0x002fc800000006ff */
[----:B------:R-:W1:Y:S02]  /*4c20*/  SYNCS.PHASECHK.TRANS64.TRYWAIT P0, [UR6+0x8], R3 ;  /* 0x00000803ff0075a7 */ /* 0x000e640008001106 */
[----:B-1----:R-:W-:Y:S05]  /*4c30*/  @P0 BRA `(.L_x_105) ;  /* 0x0000000000080947 */ /* 0x002fea0003800000 */
[----:B------:R-:W1:Y:S02]  /*4c40*/  SYNCS.PHASECHK.TRANS64.TRYWAIT P0, [UR6+0x8], R3 ;  /* 0x00000803ff0075a7 */ /* 0x000e640008001106 */
[----:B-1----:R-:W-:Y:S05]  /*4c50*/  @!P0 BRA `(.L_x_106) ;  /* 0x0000004800148947 */ /* 0x002fea0003800000 */
.L_x_105:
[----:B------:R-:W2:Y:S01]  /*4c60*/  LDS R5, [UR37+0x390] ;  /* 0x00039025ff057984 */ /* 0x000ea20008000800 */
[----:B-1----:R-:W-:Y:S02]  /*4c70*/  HFMA2 R2, -RZ, RZ, 0, 5.9604644775390625e-08 ;  /* 0x00000001ff027431 */ /* 0x002fe400000001ff */
[----:B------:R-:W-:Y:S01]  /*4c80*/  IMAD.MOV.U32 R3, RZ, RZ, 0xffff ;  /* 0x0000ffffff037424 */ /* 0x000fe200078e00ff */
[----:B------:R-:W-:Y:S01]  /*4c90*/  UPRMT UR7, UR4, 0x654, UR8 ;  /* 0x0000065404077896 */ /* 0x000fe20008000008 */
[----:B--2---:R-:W-:-:S03]  /*4ca0*/  IMAD.SHL.U32 R4, R5, 0x20, RZ ;  /* 0x0000002005047824 */ /* 0x004fc600078e00ff */
[-C--:B------:R-:W-:Y:S02]  /*4cb0*/  SHF.L.U32 R3, R3, R5.reuse, RZ ;  /* 0x0000000503037219 */ /* 0x080fe400000006ff */
[----:B------:R-:W-:Y:S01]  /*4cc0*/  SHF.L.U32 R5, R2, R5, RZ ;  /* 0x0000000502057219 */ /* 0x000fe200000006ff */
[----:B------:R2:W-:Y:S04]  /*4cd0*/  STS [UR37+0x390], R4 ;  /* 0x00039004ff007988 */ /* 0x0005e80008000825 */
[----:B------:R2:W-:Y:S04]  /*4ce0*/  ATOMS.OR RZ, [UR6+0x14], R3 ;  /* 0x00001403ffff798c */ /* 0x0005e8000b000006 */
[----:B------:R2:W-:Y:S01]  /*4cf0*/  ATOMS.OR RZ, [UR6+0x18], R5 ;  /* 0x00001805ffff798c */ /* 0x0005e2000b000006 */
[----:B------:R-:W-:Y:S03]  /*4d00*/  SYNCS.ARRIVE.TRANS64.RED.A1T0 RZ, [UR7], RZ ;  /* 0x000000ffffff79a7 */ /* 0x000fe60008100407 */
[----:B------:R2:W-:Y:S01]  /*4d10*/  ATOMS.XOR RZ, [UR6+0x10], R2 ;  /* 0x00001002ffff798c */ /* 0x0005e2000b800006 */
[----:B------:R-:W-:Y:S05]  /*4d20*/  BRA `(.L_x_103) ;  /* 0x0000000000107947 */ /* 0x000fea0003800000 */
.L_x_96:
[----:B------:R-:W-:-:S05]  /*4d30*/  MOV R2, 0xffffffff ;  /* 0xffffffff00027802 */ /* 0x000fca0000000f00 */
[----:B------:R1:W-:Y:S02]  /*4d40*/  STS [UR37+0x390], R2 ;  /* 0x00039002ff007988 */ /* 0x0003e40008000825 */
[----:B-1----:R-:W-:Y:S02]  /*4d50*/  MOV R2, 0x4d70 ;  /* 0x00004d7000027802 */ /* 0x002fe40000000f00 */
[----:B-----5:R-:W-:Y:S05]  /*4d60*/  CALL.REL.NOINC `($__internal_1_$__cuda_sm10x_tcgen05_guardrail_trap_phase_invalid_during_alloc) ;  /* 0x0000004c00307944 */ /* 0x020fea0003c00000 */
.L_x_103:
[----:B------:R-:W-:Y:S05]  /*4d70*/  WARPSYNC.ALL ;  /* 0x0000000000007948 */ /* 0x000fea0003800000 */
[----:B------:R-:W3:Y:S01]  /*4d80*/  S2UR UR8, SR_CgaCtaId ;  /* 0x00000000000879c3 */ /* 0x000ee20000008800 */
[----:B------:R-:W-:Y:S01]  /*4d90*/  UMOV UR6, 0x400 ;  /* 0x0000040000067882 */ /* 0x000fe20000000000 */
[----:B------:R-:W-:-:S06]  /*4da0*/  NOP ;  /* 0x0000000000007918 */ /* 0x000fcc0000000000 */
[----:B------:R-:W-:Y:S06]  /*4db0*/  BAR.ARV 0x6, 0xa0 ;  /* 0x0182800000007b1d */ /* 0x000fec0000002000 */
[----:B------:R-:W-:Y:S01]  /*4dc0*/  LOP3.LUT R0, R0, 0xffff, RZ, 0xc0, !PT ;  /* 0x0000ffff00007812 */ /* 0x000fe200078ec0ff */
[----:B-1----:R-:W-:Y:S01]  /*4dd0*/  IMAD.MOV.U32 R9, RZ, RZ, 0x1 ;  /* 0x00000001ff097424 */ /* 0x002fe200078e00ff */
[----:B------:R-:W-:Y:S01]  /*4de0*/  LOP3.LUT R8, R8, 0xffff, RZ, 0xc0, !PT ;  /* 0x0000ffff08087812 */ /* 0x000fe200078ec0ff */
[----:B------:R-:W-:Y:S01]  /*4df0*/  UMOV UR22, URZ ;  /* 0x000000ff00167c82 */ /* 0x000fe20008000000 */
[----:B------:R-:W-:Y:S01]  /*4e00*/  R2UR UR12, R0 ;  /* 0x00000000000c72ca */ /* 0x000fe200000e0000 */
[----:B------:R-:W-:Y:S01]  /*4e10*/  UMOV UR21, URZ ;  /* 0x000000ff00157c82 */ /* 0x000fe20008000000 */
[----:B------:R-:W-:Y:S01]  /*4e20*/  R2UR UR13, R8 ;  /* 0x00000000080d72ca */ /* 0x000fe200000e0000 */
[----:B------:R-:W-:Y:S01]  /*4e30*/  IMAD.MOV.U32 R8, RZ, RZ, RZ ;  /* 0x000000ffff087224 */ /* 0x000fe200078e00ff */
[----:B------:R-:W-:Y:S01]  /*4e40*/  UMOV UR20, URZ ;  /* 0x000000ff00147c82 */ /* 0x000fe20008000000 */
[----:B------:R-:W-:-:S02]  /*4e50*/  UISETP.NE.AND UP2, UPT, UR5, URZ, UPT ;  /* 0x000000ff0500728c */ /* 0x000fc4000bf45270 */
[----:B---3--:R-:W-:Y:S01]  /*4e60*/  ULEA UR8, UR8, UR6, 0x18 ;  /* 0x0000000608087291 */ /* 0x008fe2000f8ec0ff */
[----:B------:R-:W1:Y:S03]  /*4e70*/  LDCU UR6, c[0x0][0x38c] ;  /* 0x00007180ff0677ac */ /* 0x000e660008000800 */
[----:B------:R-:W-:Y:S02]  /*4e80*/  UIADD3 UR14, UPT, UPT, UR8, 0x2600, URZ ;  /* 0x00002600080e7890 */ /* 0x000fe4000fffe0ff */
[----:B------:R-:W-:-:S03]  /*4e90*/  UIADD3 UR15, UPT, UPT, UR8, 0x2d600, URZ ;  /* 0x0002d600080f7890 */ /* 0x000fc6000fffe0ff */
[----:B--2---:R-:W2:Y:S01]  /*4ea0*/  LDS R2, [UR8+0x390] ;  /* 0x00039008ff027984 */ /* 0x004ea20008000800 */
[----:B------:R-:W-:Y:S02]  /*4eb0*/  USHF.R.U32.HI UR14, URZ, 0x4, UR14 ;  /* 0x00000004ff0e7899 */ /* 0x000fe4000801160e */
[----:B------:R-:W-:Y:S02]  /*4ec0*/  USHF.R.U32.HI UR15, URZ, 0x4, UR15 ;  /* 0x00000004ff0f7899 */ /* 0x000fe4000801160f */
[----:B------:R-:W-:Y:S02]  /*4ed0*/  ULOP3.LUT UR14, UR14, 0x3fff, URZ, 0xc0, !UPT ;  /* 0x00003fff0e0e7892 */ /* 0x000fe4000f8ec0ff */
[----:B------:R-:W-:Y:S02]  /*4ee0*/  ULOP3.LUT UR15, UR15, 0x3fff, URZ, 0xc0, !UPT ;  /* 0x00003fff0f0f7892 */ /* 0x000fe4000f8ec0ff */
[----:B------:R-:W-:Y:S02]  /*4ef0*/  ULOP3.LUT UR14, UR14, 0x10000, URZ, 0xfc, !UPT ;  /* 0x000100000e0e7892 */ /* 0x000fe4000f8efcff */
[----:B-1----:R-:W-:-:S02]  /*4f00*/  UIADD3 UR6, UPT, UPT, UR6, 0x1f, URZ ;  /* 0x0000001f06067890 */ /* 0x002fc4000fffe0ff */
[----:B------:R-:W-:Y:S02]  /*4f10*/  ULOP3.LUT UR15, UR15, 0x10000, URZ, 0xfc, !UPT ;  /* 0x000100000f0f7892 */ /* 0x000fe4000f8efcff */
[----:B------:R-:W-:Y:S01]  /*4f20*/  USHF.R.S32.HI UR7, URZ, 0x1f, UR6 ;  /* 0x0000001fff077899 */ /* 0x000fe20008011406 */
[----:B------:R-:W-:Y:S01]  /*4f30*/  UMOV UR28, 0x0 ;  /* 0x00000000001c7882 */ /* 0x000fe20000000000 */
[----:B------:R-:W-:Y:S02]  /*4f40*/  UMOV UR29, 0x8080010 ;  /* 0x08080010001d7882 */ /* 0x000fe40000000000 */
[----:B------:R-:W-:Y:S01]  /*4f50*/  ULEA.HI UR7, UR7, UR6, URZ, 0x5 ;  /* 0x0000000607077291 */ /* 0x000fe2000f8f28ff */
[----:B------:R-:W-:Y:S01]  /*4f60*/  UMOV UR26, 0x0 ;  /* 0x00000000001a7882 */ /* 0x000fe20000000000 */
[----:B------:R-:W-:Y:S02]  /*4f70*/  UMOV UR27, 0x8080010 ;  /* 0x08080010001b7882 */ /* 0x000fe40000000000 */
[----:B------:R-:W-:-:S04]  /*4f80*/  USHF.R.S32.HI UR7, URZ, 0x5, UR7 ;  /* 0x00000005ff077899 */ /* 0x000fc80008011407 */
[----:B------:R-:W-:-:S04]  /*4f90*/  UISETP.LT.AND UP0, UPT, UR7, 0x1, UPT ;  /* 0x000000010700788c */ /* 0x000fc8000bf01270 */
[----:B------:R-:W-:Y:S01]  /*4fa0*/  USEL UR23, UR7, 0x1, !UP0 ;  /* 0x0000000107177887 */ /* 0x000fe2000c000000 */
[----:B--2---:R-:W-:Y:S02]  /*4fb0*/  R2UR UR24, R2 ;  /* 0x00000000021872ca */ /* 0x004fe400000e0000 */
[----:B------:R-:W-:-:S13]  /*4fc0*/  CS2R R2, SRZ ;  /* 0x0000000000027805 */ /* 0x000fda000001ff00 */
.L_x_114:
[C---:B------:R-:W-:Y:S02]  /*4fd0*/  LEA R0, R8.reuse, UR8, 0x3 ;  /* 0x0000000808007c11 */ /* 0x040fe4000f8e18ff */
[----:B------:R-:W-:Y:S02]  /*4fe0*/  SHF.L.U32 R5, R3, 0x1f, RZ ;  /* 0x0000001f03057819 */ /* 0x000fe400000006ff */
[----:B------:R-:W-:Y:S02]  /*4ff0*/  LEA R4, R8, UR8, 0x4 ;  /* 0x0000000808047c11 */ /* 0x000fe4000f8e20ff */
[----:B------:R-:W1:Y:S02]  /*5000*/  SYNCS.PHASECHK.TRANS64.TRYWAIT P0, [R0+URZ+0x2e0], R5 ;  /* 0x0002e005000075a7 */ /* 0x000e6400080011ff */
[----:B-1-34-:R-:W-:Y:S05]  /*5010*/  @!P0 BRA `(.L_x_107) ;  /* 0x00000044003c8947 */ /* 0x01afea0003800000 */
.L_x_256:
[----:B-1----:R-:W1:Y:S01]  /*5020*/  LDS.128 R4, [R4+0x370] ;  /* 0x0003700004047984 */ /* 0x002e620000000c00 */
[----:B------:R-:W-:Y:S02]  /*5030*/  VIADD R0, R0, 0x2f0 ;  /* 0x000002f000007836 */ /* 0x000fe40000000000 */
[----:B------:R-:W-:Y:S01]  /*5040*/  VIADD R8, R8, 0x1 ;  /* 0x0000000108087836 */ /* 0x000fe20000000000 */
[----:B------:R-:W-:Y:S01]  /*5050*/  @!PT LDS RZ, [RZ] ;  /* 0x00000000fffff984 */ /* 0x000fe20000000800 */
[----:B------:R-:W-:Y:S01]  /*5060*/  @!PT LDS RZ, [RZ] ;  /* 0x00000000fffff984 */ /* 0x000fe20000000800 */
[----:B------:R-:W-:Y:S01]  /*5070*/  @!PT LDS RZ, [RZ] ;  /* 0x00000000fffff984 */ /* 0x000fe20000000800 */
[----:B------:R-:W-:Y:S01]  /*5080*/  @!PT LDS RZ, [RZ] ;  /* 0x00000000fffff984 */ /* 0x000fe20000000800 */
[----:B------:R2:W-:Y:S06]  /*5090*/  MEMBAR.ALL.CTA ;  /* 0x0000000000007992 */ /* 0x0005ec0000008000 */
[----:B--2---:R-:W2:Y:S01]  /*50a0*/  FENCE.VIEW.ASYNC.S ;  /* 0x00000000000073c6 */ /* 0x004ea20000000000 */
[----:B------:R-:W-:-:S04]  /*50b0*/  PRMT R0, RZ, 0x654, R0 ;  /* 0x00000654ff007816 */ /* 0x000fc80000000000 */
[----:B--2---:R2:W-:Y:S01]  /*50c0*/  SYNCS.ARRIVE.TRANS64.RED.A1T0 RZ, [R0+URZ], RZ ;  /* 0x000000ff00ff79a7 */ /* 0x0045e200081004ff */
[----:B-1----:R-:W-:Y:S01]  /*50d0*/  LOP3.LUT P1, RZ, R6, 0x1, RZ, 0xc0, !PT ;  /* 0x0000000106ff7812 */ /* 0x002fe2000782c0ff */
[----:B--2---:R-:W-:-:S12]  /*50e0*/  BRA.U UP2, `(.L_x_108) ;  /* 0x0000000102e07547 */ /* 0x004fd8000b800000 */
[----:B------:R-:W1:Y:S01]  /*50f0*/  LDCU UR6, c[0x0][0x38c] ;  /* 0x00007180ff0677ac */ /* 0x000e620008000800 */
[----:B------:R-:W-:Y:S02]  /*5100*/  PLOP3.LUT P2, PT, PT, PT, PT, 0x80, 0x8 ;  /* 0x000000000008781c */ /* 0x000fe40003f4f070 */
[----:B------:R-:W-:Y:S01]  /*5110*/  SHF.L.U32 R5, R9, 0x1f, RZ ;  /* 0x0000001f09057819 */ /* 0x000fe200000006ff */
[----:B------:R-:W-:Y:S02]  /*5120*/  ULEA UR10, UR22, UR8, 0x3 ;  /* 0x00000008160a7291 */ /* 0x000fe4000f8e18ff */
[----:B------:R-:W-:Y:S02]  /*5130*/  ULEA UR11, UR22, UR24, 0x4 ;  /* 0x00000018160b7291 */ /* 0x000fe4000f8e20ff */
[----:B-1----:R-:W-:-:S06]  /*5140*/  UISETP.GE.AND UP0, UPT, UR6, 0x1, UPT ;  /* 0x000000010600788c */ /* 0x002fcc000bf06270 */
[----:B------:R-:W-:-:S05]  /*5150*/  PLOP3.LUT P0, PT, PT, PT, UP0, 0x80, 0x8 ;  /* 0x000000000008781c */ /* 0x000fca0003f0f008 */
[----:B------:R-:W-:-:S08]  /*5160*/  @UP0 ULEA UR6, UR21, UR8, 0x3 ;  /* 0x0000000815060291 */ /* 0x000fd0000f8e18ff */
[----:B------:R-:W-:-:S04]  /*5170*/  @P0 SHF.L.U32 R0, R2, 0x1f, RZ ;  /* 0x0000001f02000819 */ /* 0x000fc800000006ff */
[----:B------:R1:W2:Y:S01]  /*5180*/  @P0 SYNCS.PHASECHK.TRANS64.TRYWAIT P2, [UR6], R0 ;  /* 0x00000000ff0005a7 */ /* 0x0002a20008041106 */
[----:B------:R-:W3:Y:S02]  /*5190*/  SYNCS.PHASECHK.TRANS64.TRYWAIT P0, [UR10+0x320], R5 ;  /* 0x00032005ff0075a7 */ /* 0x000ee4000800110a */
[----:B-123--:R-:W-:Y:S05]  /*51a0*/  @!P0 BRA `(.L_x_109) ;  /* 0x0000004000ec8947 */ /* 0x00efea0003800000 */
.L_x_258:
[----:B------:R-:W-:Y:S01]  /*51b0*/  UMOV UR19, UR20 ;  /* 0x0000001400137c82 */ /* 0x000fe20008000000 */
[----:B------:R-:W-:Y:S05]  /*51c0*/  BRA.U !UP0, `(.L_x_110) ;  /* 0x0000000108987547 */ /* 0x000fea000b800000 */
[----:B------:R-:W-:Y:S02]  /*51d0*/  UIADD3 UR19, UPT, UPT, UR23, UR20, URZ ;  /* 0x0000001417137290 */ /* 0x000fe4000fffe0ff */
[----:B------:R-:W-:Y:S01]  /*51e0*/  UPLOP3.LUT UP3, UPT, UPT, UPT, UPT, 0x40, 0x4 ;  /* 0x000000000004789c */ /* 0x000fe20003f6e870 */
[----:B------:R-:W-:Y:S01]  /*51f0*/  UMOV UR18, UR7 ;  /* 0x0000000700127c82 */ /* 0x000fe20008000000 */
[----:B------:R-:W-:-:S09]  /*5200*/  UMOV UR17, UR21 ;  /* 0x0000001500117c82 */ /* 0x000fd20008000000 */
.L_x_113:
[----:B--2---:R-:W-:Y:S01]  /*5210*/  ULEA UR9, UR17, UR8, 0x3 ;  /* 0x0000000811097291 */ /* 0x004fe2000f8e18ff */
[----:B---3--:R-:W-:Y:S11]  /*5220*/  @P2 BRA `(.L_x_111) ;  /* 0x00000000000c2947 */ /* 0x008ff60003800000 */
[----:B-1----:R-:W-:Y:S04]  /*5230*/  SHF.L.U32 R5, R2, 0x1f, RZ ;  /* 0x0000001f02057819 */ /* 0x002fe800000006ff */
[----:B------:R-:W1:Y:S02]  /*5240*/  SYNCS.PHASECHK.TRANS64.TRYWAIT P0, [UR9], R5 ;  /* 0x00000005ff0075a7 */ /* 0x000e640008001109 */
[----:B-1----:R-:W-:Y:S05]  /*5250*/  @!P0 BRA `(.L_x_112) ;  /* 0x0000004000d88947 */ /* 0x002fea0003800000 */
.L_x_111:
[----:B------:R-:W-:Y:S01]  /*5260*/  UISETP.NE.AND UP0, UPT, UR18, 0x1, UPT ;  /* 0x000000011200788c */ /* 0x000fe2000bf05270 */
[----:B------:R-:W-:Y:S01]  /*5270*/  PLOP3.LUT P2, PT, PT, PT, PT, 0x80, 0x8 ;  /* 0x000000000008781c */ /* 0x000fe20003f4f070 */
[----:B------:R-:W-:Y:S02]  /*5280*/  UIADD3 UR21, UPT, UPT, UR17, 0x1, URZ ;  /* 0x0000000111157890 */ /* 0x000fe4000fffe0ff */
[----:B------:R-:W-:Y:S02]  /*5290*/  ULEA UR30, UR17, UR15, 0x6 ;  /* 0x0000000f111e7291 */ /* 0x000fe4000f8e30ff */
[----:B------:R-:W-:Y:S01]  /*52a0*/  UISETP.NE.AND UP1, UPT, UR21, 0x2b, UPT ;  /* 0x0000002b1500788c */ /* 0x000fe2000bf25270 */
[----:B------:R-:W-:Y:S01]  /*52b0*/  PLOP3.LUT P0, PT, PT, PT, UP0, 0x80, 0x8 ;  /* 0x000000000008781c */ /* 0x000fe20003f0f008 */
[----:B------:R-:W-:Y:S02]  /*52c0*/  ULEA UR32, UR17, UR14, 0x8 ;  /* 0x0000000e11207291 */ /* 0x000fe4000f8e40ff */
[----:B------:R-:W-:Y:S02]  /*52d0*/  USEL UR16, URZ, 0x1, UP1 ;  /* 0x00000001ff107887 */ /* 0x000fe40008800000 */
[----:B------:R-:W-:Y:S02]  /*52e0*/  USEL UR21, UR21, URZ, UP1 ;  /* 0x000000ff15157287 */ /* 0x000fe40008800000 */
[----:B------:R-:W-:Y:S02]  /*52f0*/  UIADD3 UR36, UPT, UPT, UR30, 0x2, URZ ;  /* 0x000000021e247890 */ /* 0x000fe4000fffe0ff */
[----:B------:R-:W-:Y:S01]  /*5300*/  @UP0 ULEA UR6, UR21, UR8, 0x3 ;  /* 0x0000000815060291 */ /* 0x000fe2000f8e18ff */
[----:B------:R-:W-:Y:S01]  /*5310*/  LOP3.LUT R2, R2, UR16, RZ, 0x3c, !PT ;  /* 0x0000001002027c12 */ /* 0x000fe2000f8e3cff */
[----:B------:R-:W-:Y:S02]  /*5320*/  UIADD3 UR34, UPT, UPT, UR32, 0x2, URZ ;  /* 0x0000000220227890 */ /* 0x000fe4000fffe0ff */
[----:B------:R-:W-:Y:S01]  /*5330*/  UIADD3 UR9, UPT, UPT, UR9, 0x158, URZ ;  /* 0x0000015809097890 */ /* 0x000fe2000fffe0ff */
[----:B-1----:R-:W-:Y:S01]  /*5340*/  @P0 SHF.L.U32 R0, R2, 0x1f, RZ ;  /* 0x0000001f02000819 */ /* 0x002fe200000006ff */
[----:B------:R-:W-:Y:S01]  /*5350*/  UMOV UR31, 0x80004020 ;  /* 0x80004020001f7882 */ /* 0x000fe20000000000 */
[----:B------:R-:W-:Y:S01]  /*5360*/  UMOV UR33, 0x80004020 ;  /* 0x8000402000217882 */ /* 0x000fe20000000000 */
[----:B------:R-:W-:Y:S01]  /*5370*/  UMOV UR37, 0x80004020 ;  /* 0x8000402000257882 */ /* 0x000fe20000000000 */
[----:B------:R2:W3:Y:S01]  /*5380*/  @P0 SYNCS.PHASECHK.TRANS64.TRYWAIT P2, [UR6], R0 ;  /* 0x00000000ff0005a7 */ /* 0x0004e20008041106 */
[----:B------:R-:W-:Y:S01]  /*5390*/  UIADD3 UR20, UPT, UPT, UR20, 0x1, URZ ;  /* 0x0000000114147890 */ /* 0x000fe2000fffe0ff */
[----:B------:R2:W-:Y:S01]  /*53a0*/  UTCHMMA.2CTA gdesc[UR32], gdesc[UR30], tmem[UR11], tmem[UR28], idesc[UR29], UP3 ;  /* 0x00ff1c1e200075ea */ /* 0x0005e20009a0000b */
[----:B------:R-:W-:Y:S02]  /*53b0*/  UIADD3 UR18, UPT, UPT, UR18, -0x1, URZ ;  /* 0xffffffff12127890 */ /* 0x000fe4000fffe0ff */
[----:B------:R-:W-:Y:S02]  /*53c0*/  UISETP.NE.AND UP0, UPT, UR20, UR19, UPT ;  /* 0x000000131400728c */ /* 0x000fe4000bf05270 */
[----:B------:R-:W-:Y:S01]  /*53d0*/  UPLOP3.LUT UP3, UPT, UPT, UPT, UPT, 0x80, 0x8 ;  /* 0x000000000008789c */ /* 0x000fe20003f6f070 */
[----:B------:R-:W-:Y:S01]  /*53e0*/  UMOV UR35, 0x80004020 ;  /* 0x8000402000237882 */ /* 0x000fe20000000000 */
[----:B------:R-:W-:Y:S01]  /*53f0*/  UMOV UR17, UR21 ;  /* 0x0000001500117c82 */ /* 0x000fe20008000000 */
[----:B------:R2:W-:Y:S01]  /*5400*/  UTCHMMA.2CTA gdesc[UR34], gdesc[UR36], tmem[UR11], tmem[UR26], idesc[UR27], UPT ;  /* 0x00ff1a24220075ea */ /* 0x0005e2000ba0000b */
[----:B------:R2:W-:Y:S03]  /*5410*/  UTCBAR.2CTA.MULTICAST [UR9], URZ, UR13 ;  /* 0x000000ff090073e9 */ /* 0x0005e6000820080d */
[----:B------:R-:W-:Y:S05]  /*5420*/  BRA.U UP0, `(.L_x_113) ;  /* 0xfffffffd00787547 */ /* 0x000fea000b83ffff */
.L_x_110:
[----:B------:R-:W-:Y:S01]  /*5430*/  UIADD3 UR10, UPT, UPT, UR10, 0x300, URZ ;  /* 0x000003000a0a7890 */ /* 0x000fe2000fffe0ff */
[----:B------:R-:W-:-:S08]  /*5440*/  UMOV UR20, UR19 ;  /* 0x0000001300147c82 */ /* 0x000fd00008000000 */
[----:B------:R4:W-:Y:S01]  /*5450*/  UTCBAR.2CTA.MULTICAST [UR10], URZ, UR12 ;  /* 0x000000ff0a0073e9 */ /* 0x0009e2000820080c */
[----:B------:R-:W-:Y:S02]  /*5460*/  NOP ;  /* 0x0000000000007918 */ /* 0x000fe40000000000 */
.L_x_108:
[----:B------:R-:W-:Y:S01]  /*5470*/  UIADD3 UR22, UPT, UPT, UR22, 0x1, URZ ;  /* 0x0000000116167890 */ /* 0x000fe2000fffe0ff */
[----:B------:R-:W-:-:S03]  /*5480*/  ISETP.NE.AND P0, PT, R8, 0x2, PT ;  /* 0x000000020800780c */ /* 0x000fc60003f05270 */
[----:B------:R-:W-:Y:S01]  /*5490*/  UISETP.NE.AND UP0, UPT, UR22, 0x4, UPT ;  /* 0x000000041600788c */ /* 0x000fe2000bf05270 */
[----:B-12---:R-:W-:Y:S02]  /*54a0*/  SEL R0, RZ, 0x1, P0 ;  /* 0x00000001ff007807 */ /* 0x006fe40000000000 */
[----:B------:R-:W-:Y:S01]  /*54b0*/  SEL R8, R8, RZ, P0 ;  /* 0x000000ff08087207 */ /* 0x000fe20000000000 */
[----:B------:R-:W-:Y:S01]  /*54c0*/  USEL UR6, URZ, 0x1, UP0 ;  /* 0x00000001ff067887 */ /* 0x000fe20008000000 */
[----:B------:R-:W-:Y:S01]  /*54d0*/  LOP3.LUT R3, R3, R0, RZ, 0x3c, !PT ;  /* 0x0000000003037212 */ /* 0x000fe200078e3cff */
[----:B------:R-:W-:-:S04]  /*54e0*/  USEL UR22, UR22, URZ, UP0 ;  /* 0x000000ff16167287 */ /* 0x000fc80008000000 */
[----:B------:R-:W-:Y:S01]  /*54f0*/  LOP3.LUT R9, R9, UR6, RZ, 0x3c, !PT ;  /* 0x0000000609097c12 */ /* 0x000fe2000f8e3cff */
[----:B------:R-:W-:Y:S07]  /*5500*/  @P1 BRA `(.L_x_114) ;  /* 0xfffffff800b01947 */ /* 0x000fee000383ffff */
[----:B------:R-:W1:Y:S01]  /*5510*/  S2UR UR6, SR_CgaCtaId ;  /* 0x00000000000679c3 */ /* 0x000e620000008800 */
[----:B------:R-:W-:Y:S01]  /*5520*/  ELECT P0, URZ, PT ;  /* 0x0000000000ff782f */ /* 0x000fe20003800000 */
[----:B------:R-:W-:Y:S01]  /*5530*/  HFMA2 R0, -RZ, RZ, 0, 5.9604644775390625e-08 ;  /* 0x00000001ff007431 */ /* 0x000fe200000001ff */
[----:B------:R-:W-:-:S05]  /*5540*/  UMOV UR7, 0x40 ;  /* 0x0000004000077882 */ /* 0x000fca0000000000 */
[----:B------:R-:W-:Y:S01]  /*5550*/  UVIRTCOUNT.DEALLOC.SMPOOL 0x80 ;  /* 0x000000800000784c */ /* 0x000fe20000000000 */
[----:B------:R-:W-:Y:S02]  /*5560*/  UISETP.NE.AND UP0, UPT, UR5, URZ, UPT ;  /* 0x000000ff0500728c */ /* 0x000fe4000bf05270 */
[----:B-1----:R-:W-:-:S09]  /*5570*/  ULEA UR6, UR6, UR7, 0x18 ;  /* 0x0000000706067291 */ /* 0x002fd2000f8ec0ff */
[----:B------:R1:W-:Y:S01]  /*5580*/  @P0 STS.U8 [UR6+0x1c], R0 ;  /* 0x00001c00ff000988 */ /* 0x0003e20008000006 */
[----:B------:R-:W-:Y:S05]  /*5590*/  BRA.U UP0, `(.L_x_115) ;  /* 0x0000000100a07547 */ /* 0x000fea000b800000 */
[----:B------:R-:W-:Y:S01]  /*55a0*/  UIADD3 UR5, UPT, UPT, UR8, 0x320, URZ ;  /* 0x0000032008057890 */ /* 0x000fe2000fffe0ff */
[----:B------:R-:W-:-:S03]  /*55b0*/  SHF.L.U32 R3, R9, 0x1f, RZ ;  /* 0x0000001f09037819 */ /* 0x000fc600000006ff */
[----:B------:R-:W-:-:S09]  /*55c0*/  ULEA UR7, UR22, UR5, 0x3 ;  /* 0x0000000516077291 */ /* 0x000fd2000f8e18ff */
[----:B------:R-:W2:Y:S02]  /*55d0*/  SYNCS.PHASECHK.TRANS64.TRYWAIT P0, [UR7], R3 ;  /* 0x00000003ff0075a7 */ /* 0x000ea40008001107 */
[----:B--2---:R-:W-:Y:S05]  /*55e0*/  @!P0 BRA `(.L_x_116) ;  /* 0x00000040000c8947 */ /* 0x004fea0003800000 */
.L_x_261:
[----:B------:R-:W-:-:S04]  /*55f0*/  UIADD3 UR9, UPT, UPT, UR22, 0x1, URZ ;  /* 0x0000000116097890 */ /* 0x000fc8000fffe0ff */
[----:B------:R-:W-:-:S04]  /*5600*/  UISETP.NE.AND UP1, UPT, UR9, 0x4, UPT ;  /* 0x000000040900788c */ /* 0x000fc8000bf25270 */
[----:B----4-:R-:W-:Y:S02]  /*5610*/  USEL UR10, URZ, 0x1, UP1 ;  /* 0x00000001ff0a7887 */ /* 0x010fe40008800000 */
[----:B------:R-:W-:-:S04]  /*5620*/  USEL UR9, UR9, URZ, UP1 ;  /* 0x000000ff09097287 */ /* 0x000fc80008800000 */
[----:B------:R-:W-:Y:S01]  /*5630*/  ULEA UR7, UR9, UR5, 0x3 ;  /* 0x0000000509077291 */ /* 0x000fe2000f8e18ff */
[----:B------:R-:W-:-:S04]  /*5640*/  LOP3.LUT R2, R9, UR10, RZ, 0x3c, !PT ;  /* 0x0000000a09027c12 */ /* 0x000fc8000f8e3cff */
[----:B-1----:R-:W-:-:S04]  /*5650*/  SHF.L.U32 R3, R2, 0x1f, RZ ;  /* 0x0000001f02037819 */ /* 0x002fc800000006ff */
[----:B------:R-:W1:Y:S02]  /*5660*/  SYNCS.PHASECHK.TRANS64.TRYWAIT P0, [UR7], R3 ;  /* 0x00000003ff0075a7 */ /* 0x000e640008001107 */
[----:B-1----:R-:W-:Y:S05]  /*5670*/  @!P0 BRA `(.L_x_117) ;  /* 0x0000004000008947 */ /* 0x002fea0003800000 */
.L_x_263:
        /* <DEDUP_REMOVED lines=9> */
.L_x_265:
[----:B------:R-:W-:-:S04]  /*5710*/  UIADD3 UR9, UPT, UPT, UR9, 0x1, URZ ;  /* 0x0000000109097890 */ /* 0x000fc8000fffe0ff */
[----:B------:R-:W-:-:S04]  /*5720*/  UISETP.NE.AND UP1, UPT, UR9, 0x4, UPT ;  /* 0x000000040900788c */ /* 0x000fc8000bf25270 */
[----:B------:R-:W-:Y:S02]  /*5730*/  USEL UR7, URZ, 0x1, UP1 ;  /* 0x00000001ff077887 */ /* 0x000fe40008800000 */
[----:B------:R-:W-:-:S04]  /*5740*/  USEL UR9, UR9, URZ, UP1 ;  /* 0x000000ff09097287 */ /* 0x000fc80008800000 */
[----:B------:R-:W-:Y:S01]  /*5750*/  ULEA UR9, UR9, UR5, 0x3 ;  /* 0x0000000509097291 */ /* 0x000fe2000f8e18ff */
[----:B-1----:R-:W-:-:S04]  /*5760*/  LOP3.LUT R3, R2, UR7, RZ, 0x3c, !PT ;  /* 0x0000000702037c12 */ /* 0x002fc8000f8e3cff */
[----:B------:R-:W-:Y:S01]  /*5770*/  SHF.L.U32 R3, R3, 0x1f, RZ ;  /* 0x0000001f03037819 */ /* 0x000fe200000006ff */
[----:B------:R-:W-:-:S04]  /*5780*/  IMAD.U32 R0, RZ, RZ, UR9 ;  /* 0x00000009ff007e24 */ /* 0x000fc8000f8e00ff */
[----:B------:R1:W2:Y:S03]  /*5790*/  SYNCS.PHASECHK.TRANS64.TRYWAIT P0, [R0+URZ], R3 ;  /* 0x00000003000075a7 */ /* 0x0002a600080011ff */
[----:B--2---:R-:W-:Y:S05]  /*57a0*/  @!P0 NANOSLEEP.SYNCS 0x989680 ;  /* 0x009896800000895d */ /* 0x004fea0003900000 */
[----:B------:R-:W2:Y:S02]  /*57b0*/  @!P0 SYNCS.PHASECHK.TRANS64 P0, [R0+URZ], R3 ;  /* 0x00000003000085a7 */ /* 0x000ea400080010ff */
[----:B--2---:R-:W-:Y:S05]  /*57c0*/  @P0 BRA `(.L_x_119) ;  /* 0x0000000000200947 */ /* 0x004fea0003800000 */
.L_x_120:
[----:B--2---:R2:W4:Y:S02]  /*57d0*/  SYNCS.PHASECHK.TRANS64.TRYWAIT P0, [R0+URZ], R3 ;  /* 0x00000003000075a7 */ /* 0x00452400080011ff */
[----:B----4-:R-:W-:Y:S05]  /*57e0*/  @!P0 NANOSLEEP.SYNCS 0x989680 ;  /* 0x009896800000895d */ /* 0x010fea0003900000 */
[----:B------:R-:W4:Y:S02]  /*57f0*/  @!P0 SYNCS.PHASECHK.TRANS64 P0, [R0+URZ], R3 ;  /* 0x00000003000085a7 */ /* 0x000f2400080010ff */
[----:B----4-:R-:W-:Y:S05]  /*5800*/  @!P0 BRA `(.L_x_120) ;  /* 0xfffffffc00f08947 */ /* 0x010fea000383ffff */
[----:B------:R-:W-:Y:S05]  /*5810*/  BRA `(.L_x_119) ;  /* 0x00000000000c7947 */ /* 0x000fea0003800000 */
.L_x_115:
[----:B------:R-:W-:-:S04]  /*5820*/  UIADD3 UR5, UPT, UPT, UR8, 0x360, URZ ;  /* 0x0000036008057890 */ /* 0x000fc8000fffe0ff */
[----:B------:R-:W-:-:S09]  /*5830*/  UPRMT UR5, UR4, 0x654, UR5 ;  /* 0x0000065404057896 */ /* 0x000fd20008000005 */
[----:B------:R-:W-:Y:S03]  /*5840*/  SYNCS.ARRIVE.TRANS64.RED.A1T0 RZ, [UR5], RZ ;  /* 0x000000ffffff79a7 */ /* 0x000fe60008100405 */
.L_x_119:
[----:B-12---:R-:W-:Y:S01]  /*5850*/  SHF.L.U32 R3, RZ, 0x1f, RZ ;  /* 0x0000001fff037819 */ /* 0x006fe200000006ff */
[----:B------:R-:W-:Y:S01]  /*5860*/  UIADD3 UR5, UPT, UPT, UR8, 0x360, URZ ;  /* 0x0000036008057890 */ /* 0x000fe2000fffe0ff */
[----:B------:R-:W-:Y:S02]  /*5870*/  PLOP3.LUT P0, PT, PT, PT, UP0, 0x80, 0x8 ;  /* 0x000000000008781c */ /* 0x000fe40003f0f008 */
[----:B------:R-:W1:Y:S02]  /*5880*/  SYNCS.PHASECHK.TRANS64.TRYWAIT P1, [UR8+0x360], R3 ;  /* 0x00036003ff0075a7 */ /* 0x000e640008021108 */
[----:B-1----:R-:W-:Y:S09]  /*5890*/  @!P1 BRA `(.L_x_121) ;  /* 0x0000003c00a89947 */ /* 0x002ff20003800000 */
.L_x_267:
[----:B------:R-:W-:Y:S01]  /*58a0*/  @!UP0 UPRMT UR5, UR4, 0x654, UR5 ;  /* 0x0000065404058896 */ /* 0x000fe20008000005 */
[----:B------:R-:W-:Y:S02]  /*58b0*/  UMOV UR8, 0xffff ;  /* 0x0000ffff00087882 */ /* 0x000fe40000000000 */
[----:B------:R-:W-:-:S06]  /*58c0*/  UMOV UR4, 0x1 ;  /* 0x0000000100047882 */ /* 0x000fcc0000000000 */
[----:B------:R-:W-:Y:S01]  /*58d0*/  @!P0 SYNCS.ARRIVE.TRANS64.RED.A1T0 RZ, [UR5], RZ ;  /* 0x000000ffffff89a7 */ /* 0x000fe20008100405 */
[----:B------:R-:W-:Y:S01]  /*58e0*/  NOP ;  /* 0x0000000000007918 */ /* 0x000fe20000000000 */
[----:B-1----:R-:W1:Y:S01]  /*58f0*/  LDS R0, [UR6+0x14] ;  /* 0x00001406ff007984 */ /* 0x002e620008000800 */
[----:B------:R-:W-:-:S04]  /*5900*/  ULOP3.LUT UR5, UR24, 0xffff, URZ, 0xc0, !UPT ;  /* 0x0000ffff18057892 */ /* 0x000fc8000f8ec0ff */
[----:B------:R-:W-:-:S04]  /*5910*/  USHF.R.U32.HI UR5, URZ, 0x5, UR5 ;  /* 0x00000005ff057899 */ /* 0x000fc80008011605 */
[----:B------:R-:W-:Y:S02]  /*5920*/  USHF.L.U32 UR8, UR8, UR5, URZ ;  /* 0x0000000508087299 */ /* 0x000fe400080006ff */
[----:B------:R-:W-:-:S04]  /*5930*/  USHF.L.U32 UR4, UR4, UR5, URZ ;  /* 0x0000000504047299 */ /* 0x000fc800080006ff */
[----:B-1----:R-:W-:-:S04]  /*5940*/  LOP3.LUT R0, R0, UR8, RZ, 0xc0, !PT ;  /* 0x0000000800007c12 */ /* 0x002fc8000f8ec0ff */
[----:B------:R-:W-:-:S13]  /*5950*/  ISETP.NE.AND P0, PT, R0, UR8, PT ;  /* 0x0000000800007c0c */ /* 0x000fda000bf05270 */
[----:B------:R-:W-:Y:S05]  /*5960*/  @P0 BRA `(.L_x_122) ;  /* 0x0000000000580947 */ /* 0x000fea0003800000 */
[----:B------:R-:W1:Y:S02]  /*5970*/  LDS R0, [UR6+0x18] ;  /* 0x00001806ff007984 */ /* 0x000e640008000800 */
[----:B-1----:R-:W-:-:S04]  /*5980*/  LOP3.LUT R0, R0, UR4, RZ, 0xc0, !PT ;  /* 0x0000000400007c12 */ /* 0x002fc8000f8ec0ff */
[----:B------:R-:W-:-:S13]  /*5990*/  ISETP.NE.AND P0, PT, R0, UR4, PT ;  /* 0x0000000400007c0c */ /* 0x000fda000bf05270 */
[----:B------:R-:W-:Y:S05]  /*59a0*/  @P0 BRA `(.L_x_123) ;  /* 0x00000000003c0947 */ /* 0x000fea0003800000 */
[----:B------:R-:W1:Y:S01]  /*59b0*/  S2R R2, SR_LANEID ;  /* 0x0000000000027919 */ /* 0x000e620000000000 */
[----:B------:R-:W-:Y:S01]  /*59c0*/  ULOP3.LUT UR8, URZ, UR8, URZ, 0x33, !UPT ;  /* 0x00000008ff087292 */ /* 0x000fe2000f8e33ff */
[----:B------:R-:W-:Y:S01]  /*59d0*/  LOP3.LUT R4, RZ, UR4, RZ, 0x33, !PT ;  /* 0x00000004ff047c12 */ /* 0x000fe2000f8e33ff */
[----:B------:R-:W-:Y:S02]  /*59e0*/  VOTEU.ANY UR7, UPT, PT ;  /* 0x0000000000077886 */ /* 0x000fe400038e0100 */
[----:B------:R-:W-:Y:S01]  /*59f0*/  UFLO.U32 UR7, UR7 ;  /* 0x00000007000772bd */ /* 0x000fe200080e0000 */
[----:B------:R-:W2:Y:S01]  /*5a00*/  REDUX UR4, R4 ;  /* 0x00000000040473c4 */ /* 0x000ea20000000000 */
[----:B------:R-:W-:-:S06]  /*5a10*/  IMAD.U32 R0, RZ, RZ, UR8 ;  /* 0x00000008ff007e24 */ /* 0x000fcc000f8e00ff */
[----:B------:R1:W-:Y:S01]  /*5a20*/  UTCATOMSWS.AND URZ, UR8 ;  /* 0x0000000800ff79e3 */ /* 0x0003e20008000000 */
[----:B------:R-:W3:Y:S01]  /*5a30*/  REDUX UR5, R0 ;  /* 0x00000000000573c4 */ /* 0x000ee20000000000 */
[----:B-1----:R-:W-:Y:S01]  /*5a40*/  ISETP.EQ.U32.AND P0, PT, R2, UR7, PT ;  /* 0x0000000702007c0c */ /* 0x002fe2000bf02070 */
[----:B--2---:R-:W-:Y:S01]  /*5a50*/  IMAD.U32 R2, RZ, RZ, UR4 ;  /* 0x00000004ff027e24 */ /* 0x004fe2000f8e00ff */
[----:B---3--:R-:W-:-:S11]  /*5a60*/  MOV R3, UR5 ;  /* 0x0000000500037c02 */ /* 0x008fd60008000f00 */
[----:B------:R1:W-:Y:S04]  /*5a70*/  @P0 ATOMS.AND RZ, [UR6+0x14], R3 ;  /* 0x00001403ffff098c */ /* 0x0003e8000a800006 */
[----:B------:R1:W-:Y:S01]  /*5a80*/  @P0 ATOMS.AND RZ, [UR6+0x18], R2 ;  /* 0x00001802ffff098c */ /* 0x0003e2000a800006 */
[----:B------:R-:W-:Y:S05]  /*5a90*/  BRA `(.L_x_124) ;  /* 0x0000000000147947 */ /* 0x000fea0003800000 */
.L_x_123:
[----:B------:R-:W-:Y:S02]  /*5aa0*/  MOV R2, 0x5ac0 ;  /* 0x00005ac000027802 */ /* 0x000fe40000000f00 */
[----:B---345:R-:W-:Y:S05]  /*5ab0*/  CALL.REL.NOINC `($__internal_0_$__cuda_sm10x_tcgen05_guardrail_trap_col_being_dealloced_not_returned_by_alloc) ;  /* 0x0000003c00d07944 */ /* 0x038fea0003c00000 */
[----:B------:R-:W-:Y:S05]  /*5ac0*/  BRA `(.L_x_124) ;  /* 0x0000000000087947 */ /* 0x000fea0003800000 */
.L_x_122:
[----:B------:R-:W-:Y:S02]  /*5ad0*/  MOV R2, 0x5af0 ;  /* 0x00005af000027802 */ /* 0x000fe40000000f00 */
[----:B---345:R-:W-:Y:S05]  /*5ae0*/  CALL.REL.NOINC `($__internal_2_$__cuda_sm10x_tcgen05_guardrail_trap_unallocated_columns_being_dealloced) ;  /* 0x0000003c00dc7944 */ /* 0x038fea0003c00000 */
.L_x_124:
[----:B------:R-:W-:Y:S01]  /*5af0*/  NOP ;  /* 0x0000000000007918 */ /* 0x000fe20000000000 */
[----:B----4-:R-:W-:Y:S05]  /*5b00*/  EXIT ;  /* 0x000000000000794d */ /* 0x010fea0003800000 */
.L_x_95:
[----:B------:R-:W-:-:S09]  /*5b10*/  UISETP.NE.OR UP5, UPT, UR10, 0x3, !UP5 ;  /* 0x000000030a00788c */ /* 0x000fd2000efa5670 */
[----:B------:R-:W-:Y:S05]  /*5b20*/  BRA.U UP5, `(.L_x_125) ;  /* 0x0000000d050c7547 */ /* 0x000fea000b800000 */
[----:B------:R-:W1:Y:S01]  /*5b30*/  LDC R0, c[0x0][0xb30] ;  /* 0x0002cc00ff007b82 */ /* 0x000e620000000800 */
[----:B------:R-:W2:Y:S01]  /*5b40*/  LDCU.64 UR8, c[0x0][0x888] ;  /* 0x00011100ff0877ac */ /* 0x000ea20008000a00 */
[----:B------:R-:W-:Y:S01]  /*5b50*/  IMAD.MOV.U32 R30, RZ, RZ, 0x1 ;  /* 0x00000001ff1e7424 */ /* 0x000fe200078e00ff */
[----:B------:R-:W-:Y:S01]  /*5b60*/  CS2R R28, SRZ ;  /* 0x00000000001c7805 */ /* 0x000fe2000001ff00 */
[----:B------:R-:W-:Y:S01]  /*5b70*/  IMAD.MOV.U32 R25, RZ, RZ, 0x1000 ;  /* 0x00001000ff197424 */ /* 0x000fe200078e00ff */
[----:B------:R-:W3:Y:S03]  /*5b80*/  LDCU.64 UR4, c[0x0][0x890] ;  /* 0x00011200ff0477ac */ /* 0x000ee60008000a00 */
[----:B------:R-:W4:Y:S01]  /*5b90*/  LDC R19, c[0x0][0x370] ;  /* 0x0000dc00ff137b82 */ /* 0x000f220000000800 */
[----:B------:R-:W-:Y:S01]  /*5ba0*/  UMOV UR6, 0x400 ;  /* 0x0000040000067882 */ /* 0x000fe20000000000 */
[----:B------:R-:W-:-:S02]  /*5bb0*/  UPLOP3.LUT UP1, UPT, UPT, UPT, UPT, 0x40, 0x4 ;  /* 0x000000000004789c */ /* 0x000fc40003f2e870 */
[----:B------:R-:W-:Y:S01]  /*5bc0*/  ULEA UR6, UR37, UR6, 0x18 ;  /* 0x0000000625067291 */ /* 0x000fe2000f8ec0ff */
[----:B------:R-:W-:-:S03]  /*5bd0*/  UMOV UR15, URZ ;  /* 0x000000ff000f7c82 */ /* 0x000fc60008000000 */
[----:B------:R-:W4:Y:S01]  /*5be0*/  LDC R2, c[0x0][0xb0c] ;  /* 0x0002c300ff027b82 */ /* 0x000f220000000800 */
[----:B--2---:R-:W-:Y:S02]  /*5bf0*/  UISETP.NE.U32.AND UP2, UPT, UR8, URZ, UPT ;  /* 0x000000ff0800728c */ /* 0x004fe4000bf45070 */
[----:B---3--:R-:W-:-:S05]  /*5c00*/  UISETP.NE.U32.AND UP3, UPT, UR4, URZ, UPT ;  /* 0x000000ff0400728c */ /* 0x008fca000bf65070 */
[----:B------:R-:W2:Y:S01]  /*5c10*/  LDC R18, c[0x0][0xb20] ;  /* 0x0002c800ff127b82 */ /* 0x000ea20000000800 */
[----:B-1----:R-:W-:Y:S01]  /*5c20*/  ISETP.NE.AND P1, PT, R0, 0x1, PT ;  /* 0x000000010000780c */ /* 0x002fe20003f25270 */
[----:B------:R-:W-:Y:S02]  /*5c30*/  UISETP.NE.AND.EX UP2, UPT, UR9, URZ, UPT, UP2 ;  /* 0x000000ff0900728c */ /* 0x000fe4000bf45320 */
[----:B------:R-:W-:-:S04]  /*5c40*/  UISETP.NE.AND.EX UP3, UPT, UR5, URZ, UPT, UP3 ;  /* 0x000000ff0500728c */ /* 0x000fc8000bf65330 */
[----:B-----5:R-:W1:Y:S08]  /*5c50*/  LDC.64 R32, c[0x0][0x348] ;  /* 0x0000d200ff207b82 */ /* 0x020e700000000a00 */
[----:B------:R-:W3:Y:S08]  /*5c60*/  LDC.64 R16, c[0x0][0xb10] ;  /* 0x0002c400ff107b82 */ /* 0x000ef00000000a00 */
[----:B------:R-:W1:Y:S08]  /*5c70*/  LDC.64 R6, c[0x0][0xb18] ;  /* 0x0002c600ff067b82 */ /* 0x000e700000000a00 */
[----:B------:R-:W1:Y:S08]  /*5c80*/  LDC.64 R4, c[0x0][0xb28] ;  /* 0x0002ca00ff047b82 */ /* 0x000e700000000a00 */
[----:B--2-4-:R-:W1:Y:S02]  /*5c90*/  LDC R24, c[0x0][0x374] ;  /* 0x0000dd00ff187b82 */ /* 0x014e640000000800 */
.L_x_133:
[C---:B------:R-:W-:Y:S02]  /*5ca0*/  LEA R0, R29.reuse, UR6, 0x3 ;  /* 0x000000061d007c11 */ /* 0x040fe4000f8e18ff */
[----:B------:R-:W-:Y:S02]  /*5cb0*/  SHF.L.U32 R3, R28, 0x1f, RZ ;  /* 0x0000001f1c037819 */ /* 0x000fe400000006ff */
[----:B------:R-:W-:Y:S02]  /*5cc0*/  LEA R20, R29, UR6, 0x4 ;  /* 0x000000061d147c11 */ /* 0x000fe4000f8e20ff */
[----:B--2---:R-:W2:Y:S02]  /*5cd0*/  SYNCS.PHASECHK.TRANS64.TRYWAIT P0, [R0+URZ+0x2e0], R3 ;  /* 0x0002e003000075a7 */ /* 0x004ea400080011ff */
[----:B--2---:R-:W-:Y:S05]  /*5ce0*/  @!P0 BRA `(.L_x_126) ;  /* 0x0000003800ac8947 */ /* 0x004fea0003800000 */
.L_x_268:
[----:B------:R-:W-:Y:S01]  /*5cf0*/  ISETP.GE.AND P0, PT, R26, 0x1, PT ;  /* 0x000000011a00780c */ /* 0x000fe20003f06270 */
[----:B------:R-:W4:Y:S01]  /*5d00*/  LDS.128 R20, [R20+0x370] ;  /* 0x0003700014147984 */ /* 0x000f220000000c00 */
[----:B------:R-:W-:Y:S01]  /*5d10*/  ISETP.NE.U32.AND P4, PT, RZ, UR4, PT ;  /* 0x00000004ff007c0c */ /* 0x000fe2000bf85070 */
[----:B--2---:R-:W-:Y:S03]  /*5d20*/  VIADD R0, R0, 0x2f0 ;  /* 0x000002f000007836 */ /* 0x004fe60000000000 */
[----:B------:R-:W-:Y:S01]  /*5d30*/  ISETP.NE.AND.EX P4, PT, RZ, UR5, PT, P4 ;  /* 0x00000005ff007c0c */ /* 0x000fe2000bf85340 */
[----:B------:R-:W-:Y:S01]  /*5d40*/  @!PT LDS RZ, [RZ] ;  /* 0x00000000fffff984 */ /* 0x000fe20000000800 */
[----:B------:R-:W-:Y:S01]  /*5d50*/  @!PT LDS RZ, [RZ] ;  /* 0x00000000fffff984 */ /* 0x000fe20000000800 */
[----:B------:R-:W-:Y:S01]  /*5d60*/  @!PT LDS RZ, [RZ] ;  /* 0x00000000fffff984 */ /* 0x000fe20000000800 */
[----:B------:R-:W-:Y:S01]  /*5d70*/  @!PT LDS RZ, [RZ] ;  /* 0x00000000fffff984 */ /* 0x000fe20000000800 */
[----:B------:R2:W-:Y:S06]  /*5d80*/  MEMBAR.ALL.CTA ;  /* 0x0000000000007992 */ /* 0x0005ec0000008000 */
[----:B--2---:R-:W2:Y:S01]  /*5d90*/  FENCE.VIEW.ASYNC.S ;  /* 0x00000000000073c6 */ /* 0x004ea20000000000 */
[----:B------:R-:W-:Y:S04]  /*5da0*/  PRMT R0, RZ, 0x654, R0 ;  /* 0x00000654ff007816 */ /* 0x000fe80000000000 */
[----:B--2---:R2:W-:Y:S01]  /*5db0*/  SYNCS.ARRIVE.TRANS64.RED.A1T0 RZ, [R0+URZ], RZ ;  /* 0x000000ff00ff79a7 */ /* 0x0045e200081004ff */
[----:B----4-:R-:W-:Y:S11]  /*5dc0*/  LOP3.LUT P3, RZ, R22, 0x1, RZ, 0xc0, !PT ;  /* 0x0000000116ff7812 */ /* 0x010ff6000786c0ff */
[----:B------:R-:W-:Y:S02]  /*5dd0*/  @!UPT UIADD3 URZ, UPT, UPT, URZ, URZ, URZ ;  /* 0x000000fffffff290 */ /* 0x000fe4000fffe0ff */
[----:B------:R-:W-:Y:S02]  /*5de0*/  @P3 MOV R13, R20 ;  /* 0x00000014000d3202 */ /* 0x000fe40000000f00 */
[----:B------:R-:W-:Y:S01]  /*5df0*/  @P3 LOP3.LUT R8, R21, 0xffff, RZ, 0xc0, !PT ;  /* 0x0000ffff15083812 */ /* 0x000fe200078ec0ff */
[----:B--2---:R-:W-:Y:S06]  /*5e00*/  @!P0 BRA `(.L_x_127) ;  /* 0x0000000000a48947 */ /* 0x004fec0003800000 */
[----:B-1----:R-:W-:Y:S01]  /*5e10*/  IMAD.HI.U32 R31, R24, R7, RZ ;  /* 0x00000007181f7227 */ /* 0x002fe200078e00ff */
[----:B------:R-:W-:Y:S02]  /*5e20*/  ISETP.NE.AND P0, PT, R6, 0x1, PT ;  /* 0x000000010600780c */ /* 0x000fe40003f05270 */
[----:B------:R-:W-:Y:S01]  /*5e30*/  ISETP.NE.AND P2, PT, R26, 0x1, PT ;  /* 0x000000011a00780c */ /* 0x000fe20003f45270 */
[----:B---3--:R-:W-:Y:S01]  /*5e40*/  IMAD.HI.U32 R34, R19, R16, RZ ;  /* 0x0000001013227227 */ /* 0x008fe200078e00ff */
[----:B------:R-:W-:Y:S02]  /*5e50*/  SHF.R.U32.HI R31, RZ, R18, R31 ;  /* 0x00000012ff1f7219 */ /* 0x000fe4000001161f */
[----:B------:R-:W-:Y:S01]  /*5e60*/  ISETP.NE.AND P5, PT, R2, 0x1, PT ;  /* 0x000000010200780c */ /* 0x000fe20003fa5270 */
[----:B------:R-:W-:Y:S01]  /*5e70*/  IMAD.HI.U32 R36, R13, R16, RZ ;  /* 0x000000100d247227 */ /* 0x000fe200078e00ff */
[----:B------:R-:W-:Y:S02]  /*5e80*/  SHF.R.U32.HI R34, RZ, R17, R34 ;  /* 0x00000011ff227219 */ /* 0x000fe40000011622 */
[----:B------:R-:W-:Y:S01]  /*5e90*/  SEL R3, R24, R31, !P0 ;  /* 0x0000001f18037207 */ /* 0x000fe20004000000 */
[C---:B------:R-:W-:Y:S01]  /*5ea0*/  IMAD.HI.U32 R31, R8.reuse, R7, RZ ;  /* 0x00000007081f7227 */ /* 0x040fe200078e00ff */
[----:B------:R-:W-:Y:S02]  /*5eb0*/  SEL R11, R19, R34, !P5 ;  /* 0x00000022130b7207 */ /* 0x000fe40006800000 */
[----:B------:R-:W-:Y:S01]  /*5ec0*/  SHF.R.U32.HI R36, RZ, R17, R36 ;  /* 0x00000011ff247219 */ /* 0x000fe20000011624 */
[----:B------:R-:W-:Y:S01]  /*5ed0*/  IMAD.HI.U32 R38, R3, R4, RZ ;  /* 0x0000000403267227 */ /* 0x000fe200078e00ff */
[----:B------:R-:W-:Y:S03]  /*5ee0*/  SHF.R.U32.HI R31, RZ, R18, R31 ;  /* 0x00000012ff1f7219 */ /* 0x000fe6000001161f */
[----:B------:R-:W-:Y:S01]  /*5ef0*/  IMAD.HI.U32 R34, R11, R4, RZ ;  /* 0x000000040b227227 */ /* 0x000fe200078e00ff */
[----:B------:R-:W-:Y:S02]  /*5f00*/  @P2 SHF.R.U32.HI R3, RZ, R5, R38 ;  /* 0x00000005ff032219 */ /* 0x000fe40000011626 */
[----:B------:R-:W-:Y:S02]  /*5f10*/  SEL R9, R8, R31, !P0 ;  /* 0x0000001f08097207 */ /* 0x000fe40004000000 */
[----:B------:R-:W-:Y:S01]  /*5f20*/  @P2 SHF.R.U32.HI R11, RZ, R5, R34 ;  /* 0x00000005ff0b2219 */ /* 0x000fe20000011622 */
[C---:B------:R-:W-:Y:S01]  /*5f30*/  IMAD R10, R26.reuse, R3, RZ ;  /* 0x000000031a0a7224 */ /* 0x040fe200078e02ff */
[----:B------:R-:W-:Y:S01]  /*5f40*/  SEL R3, R13, R36, !P5 ;  /* 0x000000240d037207 */ /* 0x000fe20006800000 */
[C---:B------:R-:W-:Y:S03]  /*5f50*/  IMAD.HI.U32 R14, R9.reuse, R4, RZ ;  /* 0x00000004090e7227 */ /* 0x040fe600078e00ff */
[----:B------:R-:W-:Y:S01]  /*5f60*/  ISETP.GE.AND P0, PT, R9, R10, PT ;  /* 0x0000000a0900720c */ /* 0x000fe20003f06270 */
[C---:B------:R-:W-:Y:S01]  /*5f70*/  IMAD R12, R26.reuse, R11, RZ ;  /* 0x0000000b1a0c7224 */ /* 0x040fe200078e02ff */
[-C--:B------:R-:W-:Y:S04]  /*5f80*/  SHF.R.U32.HI R14, RZ, R5.reuse, R14 ;  /* 0x00000005ff0e7219 */ /* 0x080fe8000001160e */
[----:B------:R-:W-:Y:S02]  /*5f90*/  ISETP.GE.OR P0, PT, R3, R12, P0 ;  /* 0x0000000c0300720c */ /* 0x000fe40000706670 */
[----:B------:R-:W-:Y:S05]  /*5fa0*/  SEL R15, R9, R14, !P2 ;  /* 0x0000000e090f7207 */ /* 0x000fea0005000000 */
[----:B------:R-:W-:Y:S04]  /*5fb0*/  IMAD.MOV R14, RZ, RZ, -R15 ;  /* 0x000000ffff0e7224 */ /* 0x000fe800078e0a0f */
[----:B------:R-:W-:Y:S02]  /*5fc0*/  IMAD R14, R26, R14, R9 ;  /* 0x0000000e1a0e7224 */ /* 0x000fe400078e0209 */
[C---:B------:R-:W-:Y:S05]  /*5fd0*/  @!P0 IMAD.HI.U32 R10, R3.reuse, R4, RZ ;  /* 0x00000004030a8227 */ /* 0x040fea00078e00ff */
[----:B------:R-:W-:Y:S04]  /*5fe0*/  @!P0 SHF.R.U32.HI R10, RZ, R5, R10 ;  /* 0x00000005ff0a8219 */ /* 0x000fe8000001160a */
[----:B------:R-:W-:Y:S01]  /*5ff0*/  @!P0 SEL R0, R3, R10, !P2 ;  /* 0x0000000a03008207 */ /* 0x000fe20005000000 */
[----:B------:R-:W-:Y:S03]  /*6000*/  IMAD.MOV R10, RZ, RZ, -R3 ;  /* 0x000000ffff0a7224 */ /* 0x000fe600078e0a03 */
[----:B------:R-:W-:Y:S01]  /*6010*/  @!P0 IADD3 R15, PT, PT, R15, -R0, RZ ;  /* 0x800000000f0f8210 */ /* 0x000fe20007ffe0ff */
[----:B------:R-:W-:Y:S01]  /*6020*/  @!P0 IMAD R0, R11, R14, R0 ;  /* 0x0000000e0b008224 */ /* 0x000fe200078e0200 */
[----:B------:R-:W-:Y:S01]  /*6030*/  IADD3 R11, PT, PT, -R9, RZ, RZ ;  /* 0x000000ff090b7210 */ /* 0x000fe20007ffe1ff */
[----:B------:R-:W-:Y:S02]  /*6040*/  IMAD R13, R2, R10, R13 ;  /* 0x0000000a020d7224 */ /* 0x000fe400078e020d */
[----:B------:R-:W-:Y:S02]  /*6050*/  @!P0 IMAD R9, R15, R26, R3 ;  /* 0x0000001a0f098224 */ /* 0x000fe400078e0203 */
[----:B------:R-:W-:Y:S02]  /*6060*/  @!P0 IMAD.MOV.U32 R3, RZ, RZ, R0 ;  /* 0x000000ffff038224 */ /* 0x000fe400078e0000 */
[----:B------:R-:W-:Y:S02]  /*6070*/  IMAD R8, R6, R11, R8 ;  /* 0x0000000b06087224 */ /* 0x000fe400078e0208 */
[----:B------:R-:W-:Y:S02]  /*6080*/  IMAD R13, R3, R2, R13 ;  /* 0x00000002030d7224 */ /* 0x000fe400078e020d */
[----:B------:R-:W-:Y:S02]  /*6090*/  IMAD R8, R9, R6, R8 ;  /* 0x0000000609087224 */ /* 0x000fe400078e0208 */
.L_x_127:
[----:B------:R-:W-:Y:S05]  /*60a0*/  BRA.U UP1, `(.L_x_128) ;  /* 0x0000000101107547 */ /* 0x000fea000b800000 */
[----:B------:R-:W-:Y:S04]  /*60b0*/  MOV R0, UR7 ;  /* 0x0000000700007c02 */ /* 0x000fe80008000f00 */
[----:B------:R-:W-:Y:S04]  /*60c0*/  SHF.L.U32 R3, R0, 0x1f, RZ ;  /* 0x0000001f00037819 */ /* 0x000fe800000006ff */
[----:B------:R-:W2:Y:S02]  /*60d0*/  SYNCS.PHASECHK.TRANS64.TRYWAIT P0, [UR6+0x2d8], R3 ;  /* 0x0002d803ff0075a7 */ /* 0x000ea40008001106 */
[----:B--2---:R-:W-:Y:S05]  /*60e0*/  @!P0 BRA `(.L_x_129) ;  /* 0x0000003400c08947 */ /* 0x004fea0003800000 */
.L_x_128:
[----:B------:R-:W-:Y:S05]  /*60f0*/  BRA.U !UP3, `(.L_x_130) ;  /* 0x000000010b347547 */ /* 0x000fea000b800000 */
[----:B------:R-:W-:Y:S01]  /*6100*/  UPLOP3.LUT UP0, UPT, UPT, UPT, UP2, 0x80, 0x8 ;  /* 0x000000000008789c */ /* 0x000fe20003f0f020 */
[----:B--2---:R-:W-:Y:S02]  /*6110*/  HFMA2 R0, -RZ, RZ, 0, 5.9604644775390625e-08 ;  /* 0x00000001ff007431 */ /* 0x004fe400000001ff */
[----:B------:R-:W-:Y:S03]  /*6120*/  IMAD.MOV.U32 R70, RZ, RZ, 0x1 ;  /* 0x00000001ff467424 */ /* 0x000fe600078e00ff */
[----:B------:R-:W-:Y:S05]  /*6130*/  PLOP3.LUT P0, PT, PT, PT, UP0, 0x80, 0x8 ;  /* 0x000000000008781c */ /* 0x000fea0003f0f008 */
[----:B------:R-:W2:Y:S01]  /*6140*/  @UP0 LDCU.64 UR10, c[0x0][0x888] ;  /* 0x00011100ff0a07ac */ /* 0x000ea20008000a00 */
[----:B------:R-:W-:Y:S07]  /*6150*/  @UP0 UIMAD UR8, UR36, UR4, URZ ;  /* 0x00000004240802a4 */ /* 0x000fee000f8e02ff */
[----:B------:R-:W-:Y:S01]  /*6160*/  @!P0 PRMT R70, R0, 0x7610, R70 ;  /* 0x0000761000468816 */ /* 0x000fe20000000046 */
[----:B--2---:R-:W-:Y:S03]  /*6170*/  @UP0 UIMAD.WIDE UR10, UR8, 0x4, UR10 ;  /* 0x00000004080a08a5 */ /* 0x004fe6000f8e020a */
[----:B------:R-:W2:Y:S03]  /*6180*/  @!UP0 LDCU UR8, c[0x0][0x880] ;  /* 0x00011000ff0887ac */ /* 0x000ea60008000800 */
[----:B------:R-:W-:Y:S01]  /*6190*/  IMAD.U32 R10, RZ, RZ, UR10 ;  /* 0x0000000aff0a7e24 */ /* 0x000fe2000f8e00ff */
[----:B------:R-:W-:Y:S05]  /*61a0*/  MOV R11, UR11 ;  /* 0x0000000b000b7c02 */ /* 0x000fea0008000f00 */
[----:B------:R4:W5:Y:S02]  /*61b0*/  @P0 LDG.E R35, desc[UR40][R10.64] ;  /* 0x000000280a230981 */ /* 0x000964000c1e1900 */
[----:B--2-4-:R-:W-:Y:S07]  /*61c0*/  @!P0 IMAD.U32 R35, RZ, RZ, UR8 ;  /* 0x00000008ff238e24 */ /* 0x014fee000f8e00ff */
.L_x_130:
[----:B-----5:R-:W-:Y:S01]  /*61d0*/  @!P4 FSETP.EQ.AND P5, PT, R35, RZ, PT ;  /* 0x000000ff2300c20b */ /* 0x020fe20003fa2000 */
[----:B------:R-:W-:Y:S01]  /*61e0*/  @!UPT UIADD3 URZ, UPT, UPT, URZ, URZ, URZ ;  /* 0x000000fffffff290 */ /* 0x000fe2000fffe0ff */
[----:B------:R-:W-:Y:S11]  /*61f0*/  @!P4 BRA `(.L_x_131) ;  /* 0x000000000014c947 */ /* 0x000ff60003800000 */
[----:B------:R-:W-:Y:S02]  /*6200*/  LOP3.LUT P0, RZ, R70, 0xff, RZ, 0xc0, !PT ;  /* 0x000000ff46ff7812 */ /* 0x000fe4000780c0ff */
[----:B------:R-:W-:Y:S04]  /*6210*/  PLOP3.LUT P5, PT, PT, PT, UP0, 0x80, 0x8 ;  /* 0x000000000008781c */ /* 0x000fe80003faf008 */
[----:B------:R-:W-:Y:S07]  /*6220*/  PLOP3.LUT P5, PT, P5, PT, PT, 0x8, 0x80 ;  /* 0x000000000080781c */ /* 0x000fee0002fae170 */
[----:B------:R-:W-:Y:S11]  /*6230*/  @P0 FSETP.EQ.AND P5, PT, R35, RZ, PT ;  /* 0x000000ff2300020b */ /* 0x000ff60003fa2000 */
[----:B------:R-:W-:Y:S02]  /*6240*/  @!UPT UIADD3 URZ, UPT, UPT, URZ, URZ, URZ ;  /* 0x000000fffffff290 */ /* 0x000fe4000fffe0ff */
.L_x_131:
[----:B------:R-:W4:Y:S01]  /*6250*/  LDC.64 R14, c[0x0][0xb10] ;  /* 0x0002c400ff0e7b82 */ /* 0x000f220000000a00 */
[----:B------:R-:W-:Y:S01]  /*6260*/  ULEA UR13, UR15, UR6, 0x3 ;  /* 0x000000060f0d7291 */ /* 0x000fe2000f8e18ff */
[----:B------:R-:W-:Y:S01]  /*6270*/  SHF.L.U32 R12, R30, 0x1f, RZ ;  /* 0x0000001f1e0c7819 */ /* 0x000fe200000006ff */
[----:B------:R-:W-:Y:S01]  /*6280*/  VIADD R29, R29, 0x1 ;  /* 0x000000011d1d7836 */ /* 0x000fe20000000000 */
[----:B------:R-:W-:Y:S04]  /*6290*/  @P3 SHF.R.U32.HI R27, RZ, 0x10, R21 ;  /* 0x00000010ff1b3819 */ /* 0x000fe80000011615 */
[----:B------:R-:W5:Y:S02]  /*62a0*/  LDC.64 R10, c[0x0][0xb18] ;  /* 0x0002c600ff0a7b82 */ /* 0x000f640000000a00 */
[----:B------:R-:W1:Y:S01]  /*62b0*/  SYNCS.PHASECHK.TRANS64.TRYWAIT P4, [UR13+0x2c0], R12 ;  /* 0x0002c00cff0075a7 */ /* 0x000e62000808110d */
[----:B----4-:R-:W-:Y:S05]  /*62c0*/  @!P1 IMAD.HI.U32 R14, R13, R14, RZ ;  /* 0x0000000e0d0e9227 */ /* 0x010fea00078e00ff */
[----:B--2---:R-:W2:Y:S01]  /*62d0*/  @!P1 LDC R0, c[0x0][0xb20] ;  /* 0x0002c800ff009b82 */ /* 0x004ea20000000800 */
[----:B------:R-:W-:Y:S01]  /*62e0*/  @!P1 SHF.R.U32.HI R14, RZ, R15, R14 ;  /* 0x0000000fff0e9219 */ /* 0x000fe2000001160e */
[----:B-----5:R-:W-:Y:S01]  /*62f0*/  @!P1 IMAD.HI.U32 R11, R8, R11, RZ ;  /* 0x0000000b080b9227 */ /* 0x020fe200078e00ff */
[----:B------:R-:W-:Y:S05]  /*6300*/  @!P1 ISETP.NE.AND P0, PT, R10, 0x1, PT ;  /* 0x000000010a00980c */ /* 0x000fea0003f05270 */
[----:B------:R-:W4:Y:S01]  /*6310*/  @!P1 LDC R3, c[0x0][0xb0c] ;  /* 0x0002c300ff039b82 */ /* 0x000f220000000800 */
[----:B--2---:R-:W-:Y:S02]  /*6320*/  @!P1 SHF.R.U32.HI R9, RZ, R0, R11 ;  /* 0x00000000ff099219 */ /* 0x004fe4000001160b */
[----:B----4-:R-:W-:Y:S02]  /*6330*/  @!P1 ISETP.NE.AND P2, PT, R3, 0x1, PT ;  /* 0x000000010300980c */ /* 0x010fe40003f45270 */
[----:B------:R-:W-:Y:S02]  /*6340*/  @!P1 SEL R9, R8, R9, !P0 ;  /* 0x0000000908099207 */ /* 0x000fe40004000000 */
[----:B------:R-:W-:Y:S02]  /*6350*/  ELECT P0, URZ, PT ;  /* 0x0000000000ff782f */ /* 0x000fe40003800000 */
[----:B------:R-:W-:Y:S05]  /*6360*/  @!P1 SEL R14, R13, R14, !P2 ;  /* 0x0000000e0d0e9207 */ /* 0x000fea0005000000 */
[----:B------:R-:W-:Y:S02]  /*6370*/  @!P1 IMAD.IADD R0, R9, 0x1, -R14 ;  /* 0x0000000109009824 */ /* 0x000fe400078e0a0e */
[----:B------:R-:W-:Y:S02]  /*6380*/  @!P1 IMAD.IADD R9, R14, 0x1, -R9 ;  /* 0x000000010e099824 */ /* 0x000fe400078e0a09 */
[----:B------:R-:W-:Y:S02]  /*6390*/  @!P1 IMAD R13, R0, R3, R13 ;  /* 0x00000003000d9224 */ /* 0x000fe400078e020d */
[----:B------:R-:W-:Y:S01]  /*63a0*/  @!P1 IMAD R8, R9, R10, R8 ;  /* 0x0000000a09089224 */ /* 0x000fe200078e0208 */
[----:B-1----:R-:W-:Y:S06]  /*63b0*/  @!P4 BRA `(.L_x_132) ;  /* 0x000000340024c947 */ /* 0x002fec0003800000 */
.L_x_271:
[----:B------:R-:W-:Y:S01]  /*63c0*/  PLOP3.LUT P5, PT, P5, P0, PT, 0xf2, 0x2f ;  /* 0x00000000002f781c */ /* 0x000fe20002fa1e72 */
[----:B------:R-:W-:Y:S01]  /*63d0*/  UMOV UR16, 0x0 ;  /* 0x0000000000107882 */ /* 0x000fe20000000000 */
[----:B------:R-:W-:Y:S01]  /*63e0*/  UMOV UR17, 0x10000000 ;  /* 0x1000000000117882 */ /* 0x000fe20000000000 */
[----:B------:R-:W-:Y:S01]  /*63f0*/  UMOV UR12, UR36 ;  /* 0x00000024000c7c82 */ /* 0x000fe20008000000 */
[----:B------:R-:W-:Y:S09]  /*6400*/  @P3 R2UR UR36, R27 ;  /* 0x000000001b2432ca */ /* 0x000ff200000e0000 */
[----:B-1----:R-:W-:Y:S01]  /*6410*/  @!P5 IADD3 R3, P0, PT, R32, 0x580, RZ ;  /* 0x000005802003d810 */ /* 0x002fe20007f1e0ff */
[----:B------:R-:W-:Y:S01]  /*6420*/  @!P5 IMAD.SHL.U32 R69, R69, 0x20, RZ ;  /* 0x000000204545d824 */ /* 0x000fe200078e00ff */
[----:B------:R-:W-:Y:S01]  /*6430*/  VOTEU.ALL UP1, P5 ;  /* 0x0000000000ff7886 */ /* 0x000fe20002820000 */
[----:B------:R-:W-:Y:S01]  /*6440*/  @!P5 IMAD.SHL.U32 R63, R63, 0x40, RZ ;  /* 0x000000403f3fd824 */ /* 0x000fe200078e00ff */
[----:B------:R-:W-:Y:S01]  /*6450*/  @!P5 R2UR UR9, R3 ;  /* 0x000000000309d2ca */ /* 0x000fe200000e0000 */
[----:B------:R-:W-:Y:S01]  /*6460*/  @!P5 IMAD.X R0, RZ, RZ, R33, P0 ;  /* 0x000000ffff00d224 */ /* 0x000fe200000e0621 */
[----:B------:R-:W-:Y:S01]  /*6470*/  @!P5 R2UR UR10, R69 ;  /* 0x00000000450ad2ca */ /* 0x000fe200000e0000 */
[----:B------:R-:W-:Y:S01]  /*6480*/  @!UP1 ULEA UR14, UR15, UR6, 0xc ;  /* 0x000000060f0e9291 */ /* 0x000fe2000f8e60ff */
[----:B------:R-:W-:Y:S01]  /*6490*/  @!P5 R2UR UR11, R63 ;  /* 0x000000003f0bd2ca */ /* 0x000fe200000e0000 */
[----:B------:R-:W-:Y:S01]  /*64a0*/  UIADD3 UR15, UPT, UPT, UR15, 0x1, URZ ;  /* 0x000000010f0f7890 */ /* 0x000fe2000fffe0ff */
[----:B------:R-:W-:Y:S01]  /*64b0*/  @!P5 R2UR UR8, R0 ;  /* 0x000000000008d2ca */ /* 0x000fe200000e0000 */
[----:B------:R-:W-:Y:S01]  /*64c0*/  IMAD.IADD R69, R8, 0x1, R62 ;  /* 0x0000000108457824 */ /* 0x000fe200078e023e */
[----:B------:R-:W-:Y:S01]  /*64d0*/  ISETP.NE.AND P0, PT, R29, 0x2, PT ;  /* 0x000000021d00780c */ /* 0x000fe20003f05270 */
[----:B------:R-:W-:Y:S03]  /*64e0*/  IMAD.IADD R63, R13, 0x1, R68 ;  /* 0x000000010d3f7824 */ /* 0x000fe600078e0244 */
[----:B------:R-:W-:Y:S01]  /*64f0*/  SEL R3, RZ, 0x1, P0 ;  /* 0x00000001ff037807 */ /* 0x000fe20000000000 */
[----:B------:R-:W-:Y:S01]  /*6500*/  IMAD.U32 R10, RZ, RZ, UR9 ;  /* 0x00000009ff0a7e24 */ /* 0x000fe2000f8e00ff */
[----:B------:R-:W-:Y:S01]  /*6510*/  UIADD3 UR9, UPT, UPT, UR13, 0x2b0, URZ ;  /* 0x000002b00d097890 */ /* 0x000fe2000fffe0ff */
[----:B------:R-:W-:Y:S02]  /*6520*/  SEL R29, R29, RZ, P0 ;  /* 0x000000ff1d1d7207 */ /* 0x000fe40000000000 */
[----:B------:R-:W-:Y:S02]  /*6530*/  LOP3.LUT R28, R28, R3, RZ, 0x3c, !PT ;  /* 0x000000031c1c7212 */ /* 0x000fe400078e3cff */
[----:B------:R-:W-:Y:S01]  /*6540*/  IMAD.U32 R11, RZ, RZ, UR8 ;  /* 0x00000008ff0b7e24 */ /* 0x000fe2000f8e00ff */
[----:B------:R-:W-:Y:S01]  /*6550*/  @!P5 R2UR UR18, R10 ;  /* 0x000000000a12d2ca */ /* 0x000fe200000e0000 */
[----:B------:R-:W-:Y:S01]  /*6560*/  @!UP1 UIADD3 UR8, UPT, UPT, UR14, 0x400, URZ ;  /* 0x000004000e089890 */ /* 0x000fe2000fffe0ff */
[----:B------:R-:W-:Y:S02]  /*6570*/  VOTEU.ALL UP1, P5 ;  /* 0x0000000000ff7886 */ /* 0x000fe40002820000 */
[----:B------:R-:W-:Y:S01]  /*6580*/  @!P5 R2UR UR19, R11 ;  /* 0x000000000b13d2ca */ /* 0x000fe200000e0000 */
[----:B------:R-:W-:Y:S11]  /*6590*/  UPRMT UR14, UR37, 0x654, UR9 ;  /* 0x00000654250e7896 */ /* 0x000ff60008000009 */
[----:B------:R-:W-:Y:S01]  /*65a0*/  @!UPT UIADD3 URZ, UPT, UPT, URZ, URZ, URZ ;  /* 0x000000fffffff290 */ /* 0x000fe2000fffe0ff */
[----:B------:R2:W-:Y:S01]  /*65b0*/  @!UP1 UTMALDG.3D [UR8], [UR18], desc[UR16] ;  /* 0x00001008120095b4 */ /* 0x0005e20008011000 */
[----:B------:R2:W-:Y:S01]  /*65c0*/  @!P5 SYNCS.ARRIVE.TRANS64.RED.A0TR RZ, [UR13+0x2b0], R25 ;  /* 0x0002b019ffffd9a7 */ /* 0x0005e2000830040d */
[----:B------:R-:W-:Y:S04]  /*65d0*/  UISETP.NE.AND UP1, UPT, UR15, 0x2, UPT ;  /* 0x000000020f00788c */ /* 0x000fe8000bf25270 */
[----:B------:R-:W-:Y:S02]  /*65e0*/  USEL UR13, URZ, 0x1, UP1 ;  /* 0x00000001ff0d7887 */ /* 0x000fe40008800000 */
[----:B------:R-:W-:Y:S02]  /*65f0*/  USEL UR15, UR15, URZ, UP1 ;  /* 0x000000ff0f0f7287 */ /* 0x000fe40008800000 */
[----:B------:R-:W-:Y:S02]  /*6600*/  UPLOP3.LUT UP1, UPT, UPT, UPT, UPT, 0x80, 0x8 ;  /* 0x000000000008789c */ /* 0x000fe40003f2f070 */
[----:B------:R-:W-:Y:S01]  /*6610*/  LOP3.LUT R30, R30, UR13, RZ, 0x3c, !PT ;  /* 0x0000000d1e1e7c12 */ /* 0x000fe2000f8e3cff */
[----:B------:R-:W-:Y:S01]  /*6620*/  SYNCS.ARRIVE.TRANS64.RED.A1T0 RZ, [UR14], RZ ;  /* 0x000000ffffff79a7 */ /* 0x000fe2000810040e */
[----:B------:R-:W-:Y:S07]  /*6630*/  @P3 BRA `(.L_x_133) ;  /* 0xfffffff400983947 */ /* 0x000fee000383ffff */
[----:B------:R-:W-:Y:S01]  /*6640*/  UIADD3 UR6, UPT, UPT, UR6, 0x2c0, URZ ;  /* 0x000002c006067890 */ /* 0x000fe2000fffe0ff */
[----:B------:R-:W-:-:S03]  /*6650*/  SHF.L.U32 R3, R30, 0x1f, RZ ;  /* 0x0000001f1e037819 */ /* 0x000fc600000006ff */
[----:B------:R-:W-:-:S09]  /*6660*/  ULEA UR4, UR15, UR6, 0x3 ;  /* 0x000000060f047291 */ /* 0x000fd2000f8e18ff */
[----:B------:R-:W1:Y:S02]  /*6670*/  SYNCS.PHASECHK.TRANS64.TRYWAIT P0, [UR4], R3 ;  /* 0x00000003ff0075a7 */ /* 0x000e640008001104 */
[----:B-1----:R-:W-:Y:S05]  /*6680*/  @!P0 BRA `(.L_x_134) ;  /* 0x0000003000888947 */ /* 0x002fea0003800000 */
.L_x_273:
[----:B------:R-:W-:-:S04]  /*6690*/  UIADD3 UR5, UPT, UPT, UR15, 0x1, URZ ;  /* 0x000000010f057890 */ /* 0x000fc8000fffe0ff */
[----:B------:R-:W-:-:S04]  /*66a0*/  UISETP.NE.AND UP0, UPT, UR5, 0x2, UPT ;  /* 0x000000020500788c */ /* 0x000fc8000bf05270 */
[----:B------:R-:W-:Y:S02]  /*66b0*/  USEL UR4, URZ, 0x1, UP0 ;  /* 0x00000001ff047887 */ /* 0x000fe40008000000 */
[----:B------:R-:W-:-:S04]  /*66c0*/  USEL UR5, UR5, URZ, UP0 ;  /* 0x000000ff05057287 */ /* 0x000fc80008000000 */
[----:B------:R-:W-:Y:S01]  /*66d0*/  ULEA UR5, UR5, UR6, 0x3 ;  /* 0x0000000605057291 */ /* 0x000fe2000f8e18ff */
[----:B-1----:R-:W-:-:S04]  /*66e0*/  LOP3.LUT R3, R30, UR4, RZ, 0x3c, !PT ;  /* 0x000000041e037c12 */ /* 0x002fc8000f8e3cff */
[----:B------:R-:W-:Y:S01]  /*66f0*/  SHF.L.U32 R3, R3, 0x1f, RZ ;  /* 0x0000001f03037819 */ /* 0x000fe200000006ff */
[----:B------:R-:W-:-:S07]  /*6700*/  IMAD.U32 R0, RZ, RZ, UR5 ;  /* 0x00000005ff007e24 */ /* 0x000fce000f8e00ff */
.L_x_135:
[----:B-1----:R1:W4:Y:S02]  /*6710*/  SYNCS.PHASECHK.TRANS64.TRYWAIT P0, [R0+URZ], R3 ;  /* 0x00000003000075a7 */ /* 0x00232400080011ff */
[----:B----4-:R-:W-:Y:S05]  /*6720*/  @!P0 NANOSLEEP.SYNCS 0x989680 ;  /* 0x009896800000895d */ /* 0x010fea0003900000 */
[----:B------:R-:W4:Y:S02]  /*6730*/  @!P0 SYNCS.PHASECHK.TRANS64 P0, [R0+URZ], R3 ;  /* 0x00000003000085a7 */ /* 0x000f2400080010ff */
[----:B--2-4-:R-:W-:Y:S05]  /*6740*/  @P0 EXIT ;  /* 0x000000000000094d */ /* 0x014fea0003800000 */
[----:B------:R-:W-:Y:S05]  /*6750*/  BRA `(.L_x_135) ;  /* 0xfffffffc00ec7947 */ /* 0x000fea000383ffff */
.L_x_125:
[----:B------:R-:W-:-:S06]  /*6760*/  UISETP.GE.AND UP1, UPT, UR10, 0x4, UPT ;  /* 0x000000040a00788c */ /* 0x000fcc000bf26270 */
[----:B------:R-:W-:-:S13]  /*6770*/  PLOP3.LUT P0, PT, PT, PT, UP1, 0x80, 0x8 ;  /* 0x000000000008781c */ /* 0x000fda0003f0f018 */
[----:B------:R-:W-:Y:S05]  /*6780*/  @!P0 EXIT ;  /* 0x000000000000894d */ /* 0x000fea0003800000 */
[----:B------:R-:W-:Y:S01]  /*6790*/  BAR.SYNC.DEFER_BLOCKING 0x6, 0xa0 ;  /* 0x0182800000007b1d */ /* 0x000fe20000010000 */
[C---:B------:R-:W-:Y:S01]  /*67a0*/  IMAD.SHL.U32 R2, R85.reuse, 0x20, RZ ;  /* 0x0000002055027824 */ /* 0x040fe200078e00ff */
[----:B------:R-:W-:Y:S01]  /*67b0*/  SHF.R.U32.HI R5, RZ, 0x2, R85 ;  /* 0x00000002ff057819 */ /* 0x000fe20000011655 */
[C---:B------:R-:W-:Y:S01]  /*67c0*/  IMAD.SHL.U32 R4, R74.reuse, 0x200000, RZ ;  /* 0x002000004a047824 */ /* 0x040fe200078e00ff */
[C---:B------:R-:W-:Y:S01]  /*67d0*/  LOP3.LUT R87, R85.reuse, 0x60, RZ, 0xc0, !PT ;  /* 0x0000006055577812 */ /* 0x040fe200078ec0ff */
[----:B------:R-:W-:Y:S01]  /*67e0*/  IMAD.SHL.U32 R3, R74, 0x400, RZ ;  /* 0x000004004a037824 */ /* 0x000fe200078e00ff */
[----:B------:R-:W-:Y:S02]  /*67f0*/  UMOV UR42, 0x400 ;  /* 0x00000400002a7882 */ /* 0x000fe40000000000 */
[----:B------:R-:W1:Y:S01]  /*6800*/  LDC R73, c[0x0][0x370] ;  /* 0x0000dc00ff497b82 */ /* 0x000e620000000800 */
[----:B------:R-:W-:Y:S01]  /*6810*/  ULEA UR42, UR37, UR42, 0x18 ;  /* 0x0000002a252a7291 */ /* 0x000fe2000f8ec0ff */
[C---:B------:R-:W-:Y:S01]  /*6820*/  LOP3.LUT R6, R2.reuse, 0xc0, RZ, 0xc0, !PT ;  /* 0x000000c002067812 */ /* 0x040fe200078ec0ff */
[C---:B------:R-:W-:Y:S01]  /*6830*/  IMAD.SHL.U32 R86, R85.reuse, 0x4, RZ ;  /* 0x0000000455567824 */ /* 0x040fe200078e00ff */
[----:B------:R-:W-:Y:S01]  /*6840*/  LOP3.LUT R2, R2, 0x320, RZ, 0xc0, !PT ;  /* 0x0000032002027812 */ /* 0x000fe200078ec0ff */
[----:B------:R-:W-:Y:S01]  /*6850*/  IMAD.U32 R33, R85, 0x10000, RZ ;  /* 0x0001000055217824 */ /* 0x000fe200078e00ff */
[----:B------:R-:W-:Y:S01]  /*6860*/  LOP3.LUT R5, R6, 0x10, R5, 0xf8, !PT ;  /* 0x0000001006057812 */ /* 0x000fe200078ef805 */
[----:B------:R-:W-:Y:S01]  /*6870*/  IMAD.MOV.U32 R84, RZ, RZ, 0x1 ;  /* 0x00000001ff547424 */ /* 0x000fe200078e00ff */
[----:B------:R-:W2:Y:S01]  /*6880*/  LDC R28, c[0x0][0xb0c] ;  /* 0x0002c300ff1c7b82 */ /* 0x000ea20000000800 */
[----:B------:R-:W-:Y:S01]  /*6890*/  LOP3.LUT R4, R4, 0x200000, RZ, 0xc0, !PT ;  /* 0x0020000004047812 */ /* 0x000fe200078ec0ff */
[----:B------:R-:W-:Y:S01]  /*68a0*/  IMAD.MOV.U32 R30, RZ, RZ, RZ ;  /* 0x000000ffff1e7224 */ /* 0x000fe200078e00ff */
[----:B------:R-:W-:-:S02]  /*68b0*/  LOP3.LUT R3, R2, 0x400, R3, 0xf8, !PT ;  /* 0x0000040002037812 */ /* 0x000fc400078ef803 */
[----:B------:R-:W-:Y:S02]  /*68c0*/  CS2R R82, SRZ ;  /* 0x0000000000527805 */ /* 0x000fe4000001ff00 */
[----:B------:R-:W-:Y:S01]  /*68d0*/  LOP3.LUT R86, R5, 0x18, R86, 0x78, !PT ;  /* 0x0000001805567812 */ /* 0x000fe200078e7856 */
[----:B------:R-:W-:Y:S01]  /*68e0*/  IMAD.MOV.U32 R92, RZ, RZ, RZ ;  /* 0x000000ffff5c7224 */ /* 0x000fe200078e00ff */
[----:B------:R-:W-:Y:S01]  /*68f0*/  LOP3.LUT R85, R85, 0x2, RZ, 0xc0, !PT ;  /* 0x0000000255557812 */ /* 0x000fe200078ec0ff */
[----:B------:R-:W3:Y:S01]  /*6900*/  LDC R71, c[0x0][0xb20] ;  /* 0x0002c800ff477b82 */ /* 0x000ee20000000800 */
[----:B------:R-:W4:Y:S01]  /*6910*/  LDS R0, [UR42+0x390] ;  /* 0x0003902aff007984 */ /* 0x000f220008000800 */
[----:B------:R-:W-:Y:S02]  /*6920*/  LOP3.LUT R33, R4, 0x400000, R33, 0xf8, !PT ;  /* 0x0040000004217812 */ /* 0x000fe400078ef821 */
[----:B------:R-:W-:Y:S02]  /*6930*/  CS2R R80, SRZ ;  /* 0x0000000000507805 */ /* 0x000fe4000001ff00 */
[----:B------:R-:W-:Y:S01]  /*6940*/  LOP3.LUT R86, R3, R86, RZ, 0xfc, !PT ;  /* 0x0000005603567212 */ /* 0x000fe200078efcff */
[----:B------:R-:W-:Y:S01]  /*6950*/  IMAD.MOV R85, RZ, RZ, -R85 ;  /* 0x000000ffff557224 */ /* 0x000fe200078e0a55 */
[----:B------:R-:W1:Y:S01]  /*6960*/  LDCU.64 UR46, c[0x0][0x348] ;  /* 0x00006900ff2e77ac */ /* 0x000e620008000a00 */
[----:B------:R-:W1:Y:S02]  /*6970*/  LDC R27, c[0x0][0xb30] ;  /* 0x0002cc00ff1b7b82 */ /* 0x000e640000000800 */
[----:B------:R-:W-:Y:S01]  /*6980*/  IMAD.SHL.U32 R85, R85, 0x10, RZ ;  /* 0x0000001055557824 */ /* 0x000fe200078e00ff */
[----:B------:R-:W1:Y:S01]  /*6990*/  LDCU.64 UR38, c[0x0][0x888] ;  /* 0x00011100ff2677ac */ /* 0x000e620008000a00 */
[----:B------:R-:W-:Y:S01]  /*69a0*/  IMAD.SHL.U32 R86, R86, 0x2, RZ ;  /* 0x0000000256567824 */ /* 0x000fe200078e00ff */
[----:B------:R-:W-:-:S03]  /*69b0*/  UIADD3 UR44, UPT, UPT, UR42, 0x400, URZ ;  /* 0x000004002a2c7890 */ /* 0x000fc6000fffe0ff */
[----:B------:R-:W1:Y:S01]  /*69c0*/  LDC.64 R60, c[0x0][0xb10] ;  /* 0x0002c400ff3c7b82 */ /* 0x000e620000000a00 */
[----:B------:R-:W-:-:S07]  /*69d0*/  UMOV UR43, URZ ;  /* 0x000000ff002b7c82 */ /* 0x000fce0008000000 */
[----:B------:R-:W1:Y:S08]  /*69e0*/  LDC.64 R24, c[0x0][0xb18] ;  /* 0x0002c600ff187b82 */ /* 0x000e700000000a00 */
[----:B------:R-:W1:Y:S08]  /*69f0*/  LDC.64 R56, c[0x0][0x888] ;  /* 0x00022200ff387b82 */ /* 0x000e700000000a00 */
[----:B------:R-:W1:Y:S01]  /*6a00*/  LDC.64 R22, c[0x0][0xb28] ;  /* 0x0002ca00ff167b82 */ /* 0x000e620000000a00 */
[----:B----4-:R-:W-:-:S07]  /*6a10*/  IMAD.IADD R33, R0, 0x1, R33 ;  /* 0x0000000100217824 */ /* 0x010fce00078e0221 */
[----:B------:R-:W4:Y:S08]  /*6a20*/  LDC.64 R58, c[0x0][0x890] ;  /* 0x00022400ff3a7b82 */ /* 0x000f300000000a00 */
[----:B------:R-:W1:Y:S08]  /*6a30*/  LDC.64 R54, c[0x0][0x8b0] ;  /* 0x00022c00ff367b82 */ /* 0x000e700000000a00 */
[----:B------:R-:W1:Y:S08]  /*6a40*/  LDC.64 R52, c[0x0][0x8a8] ;  /* 0x00022a00ff347b82 */ /* 0x000e700000000a00 */
[----:B--23--:R-:W1:Y:S02]  /*6a50*/  LDC R72, c[0x0][0x374] ;  /* 0x0000dd00ff487b82 */ /* 0x00ce640000000800 */
.L_x_155:
[----:B------:R-:W-:Y:S02]  /*6a60*/  LEA R0, R92, UR42, 0x3 ;  /* 0x0000002a5c007c11 */ /* 0x000fe4000f8e18ff */
[----:B------:R-:W-:Y:S02]  /*6a70*/  SHF.L.U32 R3, R82, 0x1f, RZ ;  /* 0x0000001f52037819 */ /* 0x000fe400000006ff */
[----:B------:R-:W-:Y:S02]  /*6a80*/  LEA R16, R92, UR42, 0x4 ;  /* 0x0000002a5c107c11 */ /* 0x000fe4000f8e20ff */
[----:B--2---:R-:W2:Y:S02]  /*6a90*/  SYNCS.PHASECHK.TRANS64.TRYWAIT P0, [R0+URZ+0x2e0], R3 ;  /* 0x0002e003000075a7 */ /* 0x004ea400080011ff */
[----:B-12---:R-:W-:Y:S05]  /*6aa0*/  @!P0 BRA `(.L_x_136) ;  /* 0x0000002c00988947 */ /* 0x006fea0003800000 */
.L_x_274:
[----:B------:R-:W3:Y:S01]  /*6ab0*/  LDC.64 R12, c[0x0][0xb10] ;  /* 0x0002c400ff0c7b82 */ /* 0x000ee20000000a00 */
[----:B------:R-:W4:Y:S01]  /*6ac0*/  LDS.128 R16, [R16+0x370] ;  /* 0x0003700010107984 */ /* 0x000f220000000c00 */
[----:B-1----:R-:W-:Y:S01]  /*6ad0*/  ISETP.NE.AND P1, PT, R27, 0x1, PT ;  /* 0x000000011b00780c */ /* 0x002fe20003f25270 */
[----:B--2---:R-:W-:Y:S01]  /*6ae0*/  VIADD R0, R0, 0x2f0 ;  /* 0x000002f000007836 */ /* 0x004fe20000000000 */
[----:B------:R-:W-:Y:S04]  /*6af0*/  ISETP.GE.AND P0, PT, R26, 0x1, PT ;  /* 0x000000011a00780c */ /* 0x000fe80003f06270 */
[----:B------:R-:W1:Y:S01]  /*6b00*/  LDC.64 R10, c[0x0][0xb18] ;  /* 0x0002c600ff0a7b82 */ /* 0x000e620000000a00 */
[----:B------:R-:W-:Y:S01]  /*6b10*/  PRMT R0, RZ, 0x654, R0 ;  /* 0x00000654ff007816 */ /* 0x000fe20000000000 */
[----:B------:R-:W-:Y:S01]  /*6b20*/  @!PT LDS RZ, [RZ] ;  /* 0x00000000fffff984 */ /* 0x000fe20000000800 */
[----:B------:R-:W-:Y:S01]  /*6b30*/  @!PT LDS RZ, [RZ] ;  /* 0x00000000fffff984 */ /* 0x000fe20000000800 */
[----:B------:R-:W-:Y:S01]  /*6b40*/  @!PT LDS RZ, [RZ] ;  /* 0x00000000fffff984 */ /* 0x000fe20000000800 */
[----:B------:R-:W-:Y:S01]  /*6b50*/  @!PT LDS RZ, [RZ] ;  /* 0x00000000fffff984 */ /* 0x000fe20000000800 */
[----:B------:R2:W-:Y:S06]  /*6b60*/  MEMBAR.ALL.CTA ;  /* 0x0000000000007992 */ /* 0x0005ec0000008000 */
[----:B--2---:R-:W2:Y:S01]  /*6b70*/  FENCE.VIEW.ASYNC.S ;  /* 0x00000000000073c6 */ /* 0x004ea20000000000 */
[----:B------:R-:W1:Y:S08]  /*6b80*/  @!P1 LDC R14, c[0x0][0xb20] ;  /* 0x0002c800ff0e9b82 */ /* 0x000e700000000800 */
[----:B------:R-:W1:Y:S01]  /*6b90*/  @!P1 LDC R9, c[0x0][0xb0c] ;  /* 0x0002c300ff099b82 */ /* 0x000e620000000800 */
[----:B--2---:R2:W-:Y:S01]  /*6ba0*/  SYNCS.ARRIVE.TRANS64.RED.A1T0 RZ, [R0+URZ], RZ ;  /* 0x000000ff00ff79a7 */ /* 0x0045e200081004ff */
[----:B----4-:R-:W-:Y:S04]  /*6bb0*/  LOP3.LUT P4, RZ, R18, 0x1, RZ, 0xc0, !PT ;  /* 0x0000000112ff7812 */ /* 0x010fe8000788c0ff */
[----:B------:R-:W-:Y:S09]  /*6bc0*/  P2R R88, PR, RZ, 0x10 ;  /* 0x00000010ff587803 */ /* 0x000ff20000000000 */
[----:B------:R-:W-:Y:S02]  /*6bd0*/  @P4 MOV R31, R16 ;  /* 0x00000010001f4202 */ /* 0x000fe40000000f00 */
[----:B------:R-:W-:Y:S01]  /*6be0*/  @P4 LOP3.LUT R29, R17, 0xffff, RZ, 0xc0, !PT ;  /* 0x0000ffff111d4812 */ /* 0x000fe200078ec0ff */
[----:B--23--:R-:W-:Y:S06]  /*6bf0*/  @!P0 BRA `(.L_x_137) ;  /* 0x0000000000a48947 */ /* 0x00cfec0003800000 */
[----:B------:R-:W-:Y:S01]  /*6c00*/  IMAD.HI.U32 R34, R72, R25, RZ ;  /* 0x0000001948227227 */ /* 0x000fe200078e00ff */
[----:B------:R-:W-:Y:S02]  /*6c10*/  ISETP.NE.AND P0, PT, R24, 0x1, PT ;  /* 0x000000011800780c */ /* 0x000fe40003f05270 */
[----:B------:R-:W-:Y:S01]  /*6c20*/  ISETP.NE.AND P2, PT, R26, 0x1, PT ;  /* 0x000000011a00780c */ /* 0x000fe20003f45270 */
[-C--:B------:R-:W-:Y:S01]  /*6c30*/  IMAD.HI.U32 R20, R73, R60.reuse, RZ ;  /* 0x0000003c49147227 */ /* 0x080fe200078e00ff */
[----:B------:R-:W-:Y:S02]  /*6c40*/  SHF.R.U32.HI R21, RZ, R71, R34 ;  /* 0x00000047ff157219 */ /* 0x000fe40000011622 */
[----:B------:R-:W-:Y:S01]  /*6c50*/  ISETP.NE.AND P3, PT, R28, 0x1, PT ;  /* 0x000000011c00780c */ /* 0x000fe20003f65270 */
[----:B------:R-:W-:Y:S01]  /*6c60*/  IMAD.HI.U32 R38, R29, R25, RZ ;  /* 0x000000191d267227 */ /* 0x000fe200078e00ff */
[----:B------:R-:W-:Y:S02]  /*6c70*/  SHF.R.U32.HI R20, RZ, R61, R20 ;  /* 0x0000003dff147219 */ /* 0x000fe40000011614 */
[----:B------:R-:W-:Y:S01]  /*6c80*/  SEL R3, R72, R21, !P0 ;  /* 0x0000001548037207 */ /* 0x000fe20004000000 */
[----:B------:R-:W-:Y:S01]  /*6c90*/  IMAD.HI.U32 R36, R31, R60, RZ ;  /* 0x0000003c1f247227 */ /* 0x000fe200078e00ff */
[----:B------:R-:W-:Y:S03]  /*6ca0*/  SEL R7, R73, R20, !P3 ;  /* 0x0000001449077207 */ /* 0x000fe60005800000 */
[-C--:B------:R-:W-:Y:S01]  /*6cb0*/  IMAD.HI.U32 R20, R3, R22.reuse, RZ ;  /* 0x0000001603147227 */ /* 0x080fe200078e00ff */
[----:B------:R-:W-:Y:S03]  /*6cc0*/  SHF.R.U32.HI R36, RZ, R61, R36 ;  /* 0x0000003dff247219 */ /* 0x000fe60000011624 */
[----:B------:R-:W-:Y:S01]  /*6cd0*/  IMAD.HI.U32 R34, R7, R22, RZ ;  /* 0x0000001607227227 */ /* 0x000fe200078e00ff */
[----:B------:R-:W-:Y:S02]  /*6ce0*/  @P2 SHF.R.U32.HI R3, RZ, R23, R20 ;  /* 0x00000017ff032219 */ /* 0x000fe40000011614 */
[----:B------:R-:W-:Y:S02]  /*6cf0*/  SHF.R.U32.HI R20, RZ, R71, R38 ;  /* 0x00000047ff147219 */ /* 0x000fe40000011626 */
[----:B------:R-:W-:Y:S01]  /*6d00*/  @P2 SHF.R.U32.HI R7, RZ, R23, R34 ;  /* 0x00000017ff072219 */ /* 0x000fe20000011622 */
[C---:B------:R-:W-:Y:S01]  /*6d10*/  IMAD R2, R26.reuse, R3, RZ ;  /* 0x000000031a027224 */ /* 0x040fe200078e02ff */
[----:B------:R-:W-:Y:S02]  /*6d20*/  SEL R5, R29, R20, !P0 ;  /* 0x000000141d057207 */ /* 0x000fe40004000000 */
[----:B------:R-:W-:Y:S01]  /*6d30*/  SEL R3, R31, R36, !P3 ;  /* 0x000000241f037207 */ /* 0x000fe20005800000 */
[----:B------:R-:W-:Y:S01]  /*6d40*/  IMAD R4, R26, R7, RZ ;  /* 0x000000071a047224 */ /* 0x000fe200078e02ff */
[C---:B------:R-:W-:Y:S01]  /*6d50*/  ISETP.GE.AND P0, PT, R5.reuse, R2, PT ;  /* 0x000000020500720c */ /* 0x040fe20003f06270 */
[----:B------:R-:W-:Y:S03]  /*6d60*/  IMAD.HI.U32 R6, R5, R22, RZ ;  /* 0x0000001605067227 */ /* 0x000fe600078e00ff */
[----:B------:R-:W-:Y:S01]  /*6d70*/  ISETP.GE.OR P0, PT, R3, R4, P0 ;  /* 0x000000040300720c */ /* 0x000fe20000706670 */
[----:B------:R-:W-:Y:S01]  /*6d80*/  IMAD.MOV R4, RZ, RZ, -R3 ;  /* 0x000000ffff047224 */ /* 0x000fe200078e0a03 */
[-C--:B------:R-:W-:Y:S03]  /*6d90*/  SHF.R.U32.HI R6, RZ, R23.reuse, R6 ;  /* 0x00000017ff067219 */ /* 0x080fe60000011606 */
[----:B------:R-:W-:Y:S01]  /*6da0*/  IMAD R31, R28, R4, R31 ;  /* 0x000000041c1f7224 */ /* 0x000fe200078e021f */
[----:B------:R-:W-:Y:S05]  /*6db0*/  SEL R15, R5, R6, !P2 ;  /* 0x00000006050f7207 */ /* 0x000fea0005000000 */
[----:B------:R-:W-:Y:S02]  /*6dc0*/  IMAD.MOV R6, RZ, RZ, -R15 ;  /* 0x000000ffff067224 */ /* 0x000fe400078e0a0f */
[C---:B------:R-:W-:Y:S04]  /*6dd0*/  @!P0 IMAD.HI.U32 R2, R3.reuse, R22, RZ ;  /* 0x0000001603028227 */ /* 0x040fe800078e00ff */
[----:B------:R-:W-:Y:S01]  /*6de0*/  IMAD R6, R26, R6, R5 ;  /* 0x000000061a067224 */ /* 0x000fe200078e0205 */
[----:B------:R-:W-:Y:S04]  /*6df0*/  @!P0 SHF.R.U32.HI R2, RZ, R23, R2 ;  /* 0x00000017ff028219 */ /* 0x000fe80000011602 */
[----:B------:R-:W-:Y:S02]  /*6e00*/  @!P0 SEL R0, R3, R2, !P2 ;  /* 0x0000000203008207 */ /* 0x000fe40005000000 */
[----:B------:R-:W-:Y:S02]  /*6e10*/  IADD3 R2, PT, PT, -R5, RZ, RZ ;  /* 0x000000ff05027210 */ /* 0x000fe40007ffe1ff */
[----:B------:R-:W-:Y:S01]  /*6e20*/  @!P0 IADD3 R8, PT, PT, R15, -R0, RZ ;  /* 0x800000000f088210 */ /* 0x000fe20007ffe0ff */
[----:B------:R-:W-:Y:S02]  /*6e30*/  @!P0 IMAD R0, R7, R6, R0 ;  /* 0x0000000607008224 */ /* 0x000fe400078e0200 */
[----:B------:R-:W-:Y:S02]  /*6e40*/  IMAD R29, R24, R2, R29 ;  /* 0x00000002181d7224 */ /* 0x000fe400078e021d */
[----:B------:R-:W-:Y:S02]  /*6e50*/  @!P0 IMAD R5, R8, R26, R3 ;  /* 0x0000001a08058224 */ /* 0x000fe400078e0203 */
[----:B------:R-:W-:Y:S04]  /*6e60*/  @!P0 IMAD.MOV.U32 R3, RZ, RZ, R0 ;  /* 0x000000ffff038224 */ /* 0x000fe800078e0000 */
[----:B------:R-:W-:Y:S02]  /*6e70*/  IMAD R31, R3, R28, R31 ;  /* 0x0000001c031f7224 */ /* 0x000fe400078e021f */
[----:B------:R-:W-:Y:S07]  /*6e80*/  IMAD R29, R5, R24, R29 ;  /* 0x00000018051d7224 */ /* 0x000fee00078e021d */
.L_x_137:
[----:B------:R-:W-:Y:S01]  /*6e90*/  @!P1 IMAD.HI.U32 R0, R31, R12, RZ ;  /* 0x0000000c1f009227 */ /* 0x000fe200078e00ff */
[----:B-1----:R-:W-:Y:S01]  /*6ea0*/  @!P1 ISETP.NE.AND P0, PT, R10, 0x1, PT ;  /* 0x000000010a00980c */ /* 0x002fe20003f05270 */
[----:B------:R-:W-:Y:S01]  /*6eb0*/  ULOP3.LUT UP0, URZ, UR44, 0x1b0, URZ, 0xc0, !UPT ;  /* 0x000001b02cff7892 */ /* 0x000fe2000f80c0ff */
[----:B------:R-:W-:Y:S01]  /*6ec0*/  @!P1 ISETP.NE.AND P2, PT, R9, 0x1, PT ;  /* 0x000000010900980c */ /* 0x000fe20003f45270 */
[----:B------:R-:W-:Y:S01]  /*6ed0*/  @!P1 IMAD.HI.U32 R3, R29, R11, RZ ;  /* 0x0000000b1d039227 */ /* 0x000fe200078e00ff */
[----:B------:R-:W-:Y:S02]  /*6ee0*/  @!P1 SHF.R.U32.HI R0, RZ, R13, R0 ;  /* 0x0000000dff009219 */ /* 0x000fe40000011600 */
[----:B------:R-:W-:Y:S01]  /*6ef0*/  @P4 SHF.R.U32.HI R75, RZ, 0x10, R17 ;  /* 0x00000010ff4b4819 */ /* 0x000fe20000011611 */
[----:B------:R-:W-:Y:S01]  /*6f00*/  VIADD R92, R92, 0x1 ;  /* 0x000000015c5c7836 */ /* 0x000fe20000000000 */
[----:B------:R-:W-:Y:S02]  /*6f10*/  @!P1 SHF.R.U32.HI R2, RZ, R14, R3 ;  /* 0x0000000eff029219 */ /* 0x000fe40000011603 */
[----:B------:R-:W-:Y:S02]  /*6f20*/  @!P1 SEL R3, R31, R0, !P2 ;  /* 0x000000001f039207 */ /* 0x000fe40005000000 */
[----:B------:R-:W-:Y:S05]  /*6f30*/  @!P1 SEL R2, R29, R2, !P0 ;  /* 0x000000021d029207 */ /* 0x000fea0004000000 */
[----:B------:R-:W-:Y:S02]  /*6f40*/  @!P1 IMAD.IADD R0, R2, 0x1, -R3 ;  /* 0x0000000102009824 */ /* 0x000fe400078e0a03 */
[----:B------:R-:W-:Y:S02]  /*6f50*/  @!P1 IMAD.IADD R2, R3, 0x1, -R2 ;  /* 0x0000000103029824 */ /* 0x000fe400078e0a02 */
[----:B------:R-:W-:Y:S02]  /*6f60*/  @!P1 IMAD R31, R0, R9, R31 ;  /* 0x00000009001f9224 */ /* 0x000fe400078e021f */
[----:B------:R-:W-:Y:S01]  /*6f70*/  @!P1 IMAD R29, R2, R10, R29 ;  /* 0x0000000a021d9224 */ /* 0x000fe200078e021d */
[----:B------:R-:W-:Y:S06]  /*6f80*/  BRA.U !UP0, `(.L_x_138) ;  /* 0x00000001087c7547 */ /* 0x000fec000b800000 */
[----:B------:R-:W1:Y:S01]  /*6f90*/  LDCU.64 UR8, c[0x4][0x80] ;  /* 0x01001000ff0877ac */ /* 0x000e620008000a00 */
[----:B------:R-:W-:Y:S01]  /*6fa0*/  MOV R2, 0x0 ;  /* 0x0000000000027802 */ /* 0x000fe20000000f00 */
[----:B------:R-:W-:Y:S02]  /*6fb0*/  HFMA2 R12, -RZ, RZ, 0, 5.9604644775390625e-08 ;  /* 0x00000001ff0c7431 */ /* 0x000fe400000001ff */
[----:B------:R-:W-:Y:S01]  /*6fc0*/  IMAD.MOV.U32 R8, RZ, RZ, 0x70 ;  /* 0x00000070ff087424 */ /* 0x000fe200078e00ff */
[----:B------:R2:W3:Y:S01]  /*6fd0*/  LDC.64 R14, c[0x4][R2] ;  /* 0x01000000020e7b82 */ /* 0x0004e20000000a00 */
[----:B------:R-:W4:Y:S01]  /*6fe0*/  LDCU.64 UR6, c[0x4][0x88] ;  /* 0x01001100ff0677ac */ /* 0x000f220008000a00 */
[----:B------:R-:W-:Y:S01]  /*6ff0*/  IMAD.MOV.U32 R13, RZ, RZ, RZ ;  /* 0x000000ffff0d7224 */ /* 0x000fe200078e00ff */
[----:B------:R-:W2:Y:S01]  /*7000*/  LDCU.64 UR4, c[0x4][0x8] ;  /* 0x01000100ff0477ac */ /* 0x000ea20008000a00 */
[----:B-1----:R-:W-:Y:S01]  /*7010*/  MOV R5, UR9 ;  /* 0x0000000900057c02 */ /* 0x002fe20008000f00 */
[----:B------:R-:W-:Y:S01]  /*7020*/  IMAD.U32 R4, RZ, RZ, UR8 ;  /* 0x00000008ff047e24 */ /* 0x000fe2000f8e00ff */
[----:B----4-:R-:W-:Y:S01]  /*7030*/  MOV R7, UR7 ;  /* 0x0000000700077c02 */ /* 0x010fe20008000f00 */
[----:B------:R-:W-:Y:S01]  /*7040*/  IMAD.U32 R6, RZ, RZ, UR6 ;  /* 0x00000006ff067e24 */ /* 0x000fe2000f8e00ff */
[----:B--2---:R-:W-:Y:S01]  /*7050*/  MOV R11, UR5 ;  /* 0x00000005000b7c02 */ /* 0x004fe20008000f00 */
[----:B------:R-:W-:Y:S02]  /*7060*/  IMAD.U32 R10, RZ, RZ, UR4 ;  /* 0x00000004ff0a7e24 */ /* 0x000fe4000f8e00ff */
[----:B------:R-:W-:Y:S07]  /*7070*/  LEPC R20, `(.L_x_139) ;  /* 0x000000001014794e */ /* 0x000fee0000000000 */
[----:B---3-5:R-:W-:Y:S05]  /*7080*/  CALL.ABS.NOINC R14 ;  /* 0x000000000e007343 */ /* 0x028fea0003c00000 */
.L_x_139:
[----:B------:R-:W1:Y:S01]  /*7090*/  LDCU.64 UR8, c[0x4][0x80] ;  /* 0x01001000ff0877ac */ /* 0x000e620008000a00 */
[----:B------:R-:W2:Y:S01]  /*70a0*/  LDC.64 R2, c[0x4][R2] ;  /* 0x0100000002027b82 */ /* 0x000ea20000000a00 */
[----:B------:R-:W-:Y:S02]  /*70b0*/  HFMA2 R12, -RZ, RZ, 0, 5.9604644775390625e-08 ;  /* 0x00000001ff0c7431 */ /* 0x000fe400000001ff */
[----:B------:R-:W-:Y:S02]  /*70c0*/  IMAD.MOV.U32 R8, RZ, RZ, 0x70 ;  /* 0x00000070ff087424 */ /* 0x000fe400078e00ff */
[----:B------:R-:W-:Y:S01]  /*70d0*/  IMAD.MOV.U32 R13, RZ, RZ, RZ ;  /* 0x000000ffff0d7224 */ /* 0x000fe200078e00ff */
[----:B------:R-:W3:Y:S01]  /*70e0*/  LDCU.64 UR6, c[0x4][0x88] ;  /* 0x01001100ff0677ac */ /* 0x000ee20008000a00 */
[----:B------:R-:W4:Y:S01]  /*70f0*/  LDCU.64 UR4, c[0x4][0x8] ;  /* 0x01000100ff0477ac */ /* 0x000f220008000a00 */
[----:B-1----:R-:W-:Y:S02]  /*7100*/  MOV R4, UR8 ;  /* 0x0000000800047c02 */ /* 0x002fe40008000f00 */
[----:B------:R-:W-:Y:S02]  /*7110*/  MOV R5, UR9 ;  /* 0x0000000900057c02 */ /* 0x000fe40008000f00 */
[----:B---3--:R-:W-:Y:S01]  /*7120*/  MOV R7, UR7 ;  /* 0x0000000700077c02 */ /* 0x008fe20008000f00 */
[----:B------:R-:W-:Y:S01]  /*7130*/  IMAD.U32 R6, RZ, RZ, UR6 ;  /* 0x00000006ff067e24 */ /* 0x000fe2000f8e00ff */
[----:B----4-:R-:W-:Y:S01]  /*7140*/  MOV R11, UR5 ;  /* 0x00000005000b7c02 */ /* 0x010fe20008000f00 */
[----:B------:R-:W-:Y:S02]  /*7150*/  IMAD.U32 R10, RZ, RZ, UR4 ;  /* 0x00000004ff0a7e24 */ /* 0x000fe4000f8e00ff */
[----:B------:R-:W-:Y:S07]  /*7160*/  LEPC R20, `(.L_x_138) ;  /* 0x000000001014794e */ /* 0x000fee0000000000 */
[----:B--2---:R-:W-:Y:S05]  /*7170*/  CALL.ABS.NOINC R2 ;  /* 0x0000000002007343 */ /* 0x004fea0003c00000 */
.L_x_138:
[----:B------:R-:W-:Y:S01]  /*7180*/  ISETP.NE.U32.AND P2, PT, R58, RZ, PT ;  /* 0x000000ff3a00720c */ /* 0x000fe20003f45070 */
[----:B------:R-:W-:Y:S01]  /*7190*/  UISETP.NE.AND UP1, UPT, UR45, URZ, UPT ;  /* 0x000000ff2d00728c */ /* 0x000fe2000bf25270 */
[----:B------:R-:W-:Y:S02]  /*71a0*/  ISETP.NE.U32.AND P4, PT, R54, RZ, PT ;  /* 0x000000ff3600720c */ /* 0x000fe40003f85070 */
[----:B------:R-:W-:Y:S02]  /*71b0*/  ISETP.NE.AND.EX P2, PT, R59, RZ, PT, P2 ;  /* 0x000000ff3b00720c */ /* 0x000fe40003f45320 */
[----:B------:R-:W-:Y:S02]  /*71c0*/  PLOP3.LUT P1, PT, PT, PT, PT, 0x8, 0x80 ;  /* 0x000000000080781c */ /* 0x000fe40003f2e170 */
[----:B------:R-:W-:Y:S02]  /*71d0*/  PLOP3.LUT P0, PT, PT, PT, UP1, 0x80, 0x8 ;  /* 0x000000000008781c */ /* 0x000fe40003f0f018 */
[----:B------:R-:W-:Y:S02]  /*71e0*/  ISETP.NE.AND.EX P4, PT, R55, RZ, PT, P4 ;  /* 0x000000ff3700720c */ /* 0x000fe40003f85340 */
[----:B------:R-:W1:Y:S09]  /*71f0*/  @UP1 LDCU.64 UR4, c[0x0][0x888] ;  /* 0x00011100ff0417ac */ /* 0x000e720008000a00 */
[----:B------:R-:W-:Y:S01]  /*7200*/  @P0 PLOP3.LUT P1, PT, P2, PT, PT, 0x80, 0x8 ;  /* 0x000000000008081c */ /* 0x000fe2000172f070 */
[----:B-1----:R-:W-:Y:S04]  /*7210*/  @UP1 UISETP.NE.U32.AND UP0, UPT, UR4, URZ, UPT ;  /* 0x000000ff0400128c */ /* 0x002fe8000bf05070 */
[----:B------:R-:W-:Y:S04]  /*7220*/  @UP1 UISETP.NE.AND.EX UP0, UPT, UR5, URZ, UPT, UP0 ;  /* 0x000000ff0500128c */ /* 0x000fe8000bf05300 */
[----:B------:R-:W-:Y:S01]  /*7230*/  @UP1 USEL UR4, URZ, 0xffffffff, UP0 ;  /* 0xffffffffff041887 */ /* 0x000fe20008000000 */
[----:B------:R-:W-:Y:S11]  /*7240*/  @!P2 BRA `(.L_x_140) ;  /* 0x00000000002ca947 */ /* 0x000ff60003800000 */
[----:B------:R-:W-:Y:S01]  /*7250*/  ISETP.NE.U32.AND P3, PT, R56, RZ, PT ;  /* 0x000000ff3800720c */ /* 0x000fe20003f65070 */
[----:B------:R-:W-:Y:S03]  /*7260*/  IMAD.MOV.U32 R70, RZ, RZ, 0x1 ;  /* 0x00000001ff467424 */ /* 0x000fe600078e00ff */
[----:B------:R-:W-:Y:S11]  /*7270*/  ISETP.NE.AND.EX P3, PT, R57, RZ, PT, P3 ;  /* 0x000000ff3900720c */ /* 0x000ff60003f65330 */
[----:B------:R-:W-:Y:S02]  /*7280*/  @!UPT UIADD3 URZ, UPT, UPT, URZ, URZ, URZ ;  /* 0x000000fffffff290 */ /* 0x000fe4000fffe0ff */
[----:B------:R-:W1:Y:S01]  /*7290*/  @P3 LDC.64 R2, c[0x0][0x888] ;  /* 0x00022200ff023b82 */ /* 0x000e620000000a00 */
[----:B------:R-:W-:Y:S04]  /*72a0*/  @P3 IMAD R0, R58, UR36, RZ ;  /* 0x000000243a003c24 */ /* 0x000fe8000f8e02ff */
[----:B-1----:R-:W-:Y:S04]  /*72b0*/  @P3 IMAD.WIDE R2, R0, 0x4, R2 ;  /* 0x0000000400023825 */ /* 0x002fe800078e0202 */
[----:B------:R-:W-:Y:S01]  /*72c0*/  HFMA2 R0, -RZ, RZ, 0, 5.9604644775390625e-08 ;  /* 0x00000001ff007431 */ /* 0x000fe200000001ff */
[----:B-----5:R1:W5:Y:S04]  /*72d0*/  @P3 LDG.E R35, desc[UR40][R2.64] ;  /* 0x0000002802233981 */ /* 0x020368000c1e1900 */
[----:B------:R-:W-:Y:S01]  /*72e0*/  @!P3 PRMT R70, R0, 0x7610, R70 ;  /* 0x000076100046b816 */ /* 0x000fe20000000046 */
[----:B-1----:R-:W2:Y:S06]  /*72f0*/  @!P3 LDC R35, c[0x0][0x880] ;  /* 0x00022000ff23bb82 */ /* 0x002eac0000000800 */
.L_x_140:
[----:B------:R-:W-:Y:S05]  /*7300*/  @!P4 BRA `(.L_x_141) ;  /* 0x000000000020c947 */ /* 0x000fea0003800000 */
[----:B------:R-:W-:Y:S04]  /*7310*/  ISETP.NE.U32.AND P3, PT, R52, RZ, PT ;  /* 0x000000ff3400720c */ /* 0x000fe80003f65070 */
[----:B------:R-:W-:Y:S11]  /*7320*/  ISETP.NE.AND.EX P3, PT, R53, RZ, PT, P3 ;  /* 0x000000ff3500720c */ /* 0x000ff60003f65330 */
[----:B------:R-:W-:Y:S02]  /*7330*/  @!UPT UIADD3 URZ, UPT, UPT, URZ, URZ, URZ ;  /* 0x000000fffffff290 */ /* 0x000fe4000fffe0ff */
[----:B------:R-:W1:Y:S01]  /*7340*/  @P3 LDC.64 R2, c[0x0][0x8a8] ;  /* 0x00022a00ff023b82 */ /* 0x000e620000000a00 */
[----:B------:R-:W-:Y:S04]  /*7350*/  @P3 IMAD R0, R54, UR36, RZ ;  /* 0x0000002436003c24 */ /* 0x000fe8000f8e02ff */
[----:B-1----:R-:W-:Y:S05]  /*7360*/  @P3 IMAD.WIDE R2, R0, 0x4, R2 ;  /* 0x0000000400023825 */ /* 0x002fea00078e0202 */
[----:B-----5:R1:W5:Y:S02]  /*7370*/  @P3 LDG.E R32, desc[UR40][R2.64] ;  /* 0x0000002802203981 */ /* 0x020364000c1e1900 */
[----:B-1----:R-:W3:Y:S02]  /*7380*/  @!P3 LDC R32, c[0x0][0x8a0] ;  /* 0x00022800ff20bb82 */ /* 0x002ee40000000800 */
.L_x_141:
[----:B--2--5:R-:W-:Y:S01]  /*7390*/  @P0 FSETP.NEU.AND P4, PT, R35, RZ, PT ;  /* 0x000000ff2300020b */ /* 0x024fe20003f8d000 */
[----:B------:R-:W-:Y:S01]  /*73a0*/  IMAD.U32 R0, RZ, RZ, UR4 ;  /* 0x00000004ff007e24 */ /* 0x000fe2000f8e00ff */
[----:B------:R-:W-:Y:S01]  /*73b0*/  @P0 LOP3.LUT P3, RZ, R70, 0xff, RZ, 0xc0, !PT ;  /* 0x000000ff46ff0812 */ /* 0x000fe2000786c0ff */
[C---:B------:R-:W-:Y:S01]  /*73c0*/  IMAD.SHL.U32 R91, R81.reuse, 0x1000, RZ ;  /* 0x00001000515b7824 */ /* 0x040fe200078e00ff */
[----:B------:R-:W-:Y:S01]  /*73d0*/  @P0 SEL R7, RZ, 0xffffffff, P4 ;  /* 0xffffffffff070807 */ /* 0x000fe20002000000 */
[----:B------:R-:W-:Y:S01]  /*73e0*/  BSSY B1, `(.L_x_142) ;  /* 0x000002d000017945 */ /* 0x000fe20003800000 */
[----:B------:R-:W-:Y:S01]  /*73f0*/  LEA R3, R81, UR42, 0x3 ;  /* 0x0000002a51037c11 */ /* 0x000fe2000f8e18ff */
[----:B------:R-:W-:Y:S01]  /*7400*/  IMAD R16, R30, 0x10, R33 ;  /* 0x000000101e107824 */ /* 0x000fe200078e0221 */
[----:B------:R-:W-:Y:S02]  /*7410*/  @P1 SEL R7, R0, R7, !P3 ;  /* 0x0000000700071207 */ /* 0x000fe40005800000 */
[----:B------:R-:W-:Y:S02]  /*7420*/  CS2R R50, SRZ ;  /* 0x0000000000327805 */ /* 0x000fe4000001ff00 */
[----:B------:R-:W-:Y:S02]  /*7430*/  LOP3.LUT R0, R84, 0x1, RZ, 0x3c, !PT ;  /* 0x0000000154007812 */ /* 0x000fe400078e3cff */
[----:B------:R-:W-:Y:S02]  /*7440*/  CS2R R48, SRZ ;  /* 0x0000000000307805 */ /* 0x000fe4000001ff00 */
[----:B------:R-:W-:Y:S02]  /*7450*/  @P0 LOP3.LUT R7, R7, 0x1, RZ, 0xc0, !PT ;  /* 0x0000000107070812 */ /* 0x000fe400078ec0ff */
[----:B------:R-:W-:Y:S02]  /*7460*/  CS2R R42, SRZ ;  /* 0x00000000002a7805 */ /* 0x000fe4000001ff00 */
[----:B------:R-:W-:Y:S02]  /*7470*/  LEA R76, R30, UR42, 0x3 ;  /* 0x0000002a1e4c7c11 */ /* 0x000fe4000f8e18ff */
[----:B------:R-:W-:Y:S02]  /*7480*/  CS2R R40, SRZ ;  /* 0x0000000000287805 */ /* 0x000fe4000001ff00 */
[----:B------:R-:W-:Y:S02]  /*7490*/  ISETP.NE.U32.OR P5, PT, R7, 0x1, !P0 ;  /* 0x000000010700780c */ /* 0x000fe400047a5470 */
[----:B------:R-:W-:Y:S02]  /*74a0*/  SHF.L.U32 R5, R83, 0x1f, RZ ;  /* 0x0000001f53057819 */ /* 0x000fe400000006ff */
[----:B------:R-:W-:Y:S02]  /*74b0*/  IADD3 R90, PT, PT, R91, UR42, R86 ;  /* 0x0000002a5b5a7c10 */ /* 0x000fe4000fffe056 */
[----:B------:R-:W-:Y:S02]  /*74c0*/  PLOP3.LUT P4, PT, PT, PT, PT, 0x8, 0x80 ;  /* 0x000000000080781c */ /* 0x000fe40003f8e170 */
[----:B------:R-:W-:Y:S01]  /*74d0*/  P2R R93, PR, RZ, 0x20 ;  /* 0x00000020ff5d7803 */ /* 0x000fe20000000000 */
[----:B------:R-:W-:Y:S04]  /*74e0*/  IMAD.IADD R89, R85, 0x1, R90 ;  /* 0x0000000155597824 */ /* 0x000fe800078e025a */
[----:B------:R-:W-:Y:S04]  /*74f0*/  @P5 SHF.L.U32 R2, R0, 0x1f, RZ ;  /* 0x0000001f00025819 */ /* 0x000fe800000006ff */
[----:B------:R-:W1:Y:S01]  /*7500*/  @P5 SYNCS.PHASECHK.TRANS64.TRYWAIT P0, [R3+URZ+0x2b0], R2 ;  /* 0x0002b002030055a7 */ /* 0x000e6200080011ff */
[----:B------:R2:W4:Y:S01]  /*7510*/  SYNCS.PHASECHK.TRANS64.TRYWAIT P3, [R76+URZ+0x300], R5 ;  /* 0x000300054c0075a7 */ /* 0x00052200080611ff */
[----:B-1----:R-:W-:Y:S01]  /*7520*/  @P5 PLOP3.LUT P4, PT, P0, PT, PT, 0x8, 0x80 ;  /* 0x000000000080581c */ /* 0x002fe2000078e170 */
[----:B------:R-:W-:Y:S01]  /*7530*/  @!UPT UIADD3 URZ, UPT, UPT, URZ, URZ, URZ ;  /* 0x000000fffffff290 */ /* 0x000fe2000fffe0ff */
[----:B--2-4-:R-:W-:Y:S11]  /*7540*/  @!P5 BRA `(.L_x_143) ;  /* 0x000000000058d947 */ /* 0x014ff60003800000 */
[----:B------:R-:W-:Y:S01]  /*7550*/  ISETP.NE.U32.AND P0, PT, RZ, UR38, PT ;  /* 0x00000026ff007c0c */ /* 0x000fe2000bf05070 */
[----:B------:R-:W-:Y:S01]  /*7560*/  BSSY B0, `(.L_x_144) ;  /* 0x0000012000007945 */ /* 0x000fe20003800000 */
[----:B------:R-:W-:Y:S02]  /*7570*/  FSETP.NEU.AND P1, PT, R35, RZ, PT ;  /* 0x000000ff2300720b */ /* 0x000fe40003f2d000 */
[----:B------:R-:W-:Y:S02]  /*7580*/  CS2R R42, SRZ ;  /* 0x00000000002a7805 */ /* 0x000fe4000001ff00 */
[----:B------:R-:W-:Y:S02]  /*7590*/  ISETP.NE.AND.EX P0, PT, RZ, UR39, PT, P0 ;  /* 0x00000027ff007c0c */ /* 0x000fe4000bf05300 */
[----:B------:R-:W-:Y:S02]  /*75a0*/  CS2R R40, SRZ ;  /* 0x0000000000287805 */ /* 0x000fe4000001ff00 */
[----:B------:R-:W-:Y:S01]  /*75b0*/  SEL R2, RZ, 0xffffffff, P1 ;  /* 0xffffffffff027807 */ /* 0x000fe20000800000 */
[----:B------:R-:W-:Y:S01]  /*75c0*/  IMAD.MOV.U32 R51, RZ, RZ, RZ ;  /* 0x000000ffff337224 */ /* 0x000fe200078e00ff */
[----:B------:R-:W-:Y:S02]  /*75d0*/  LOP3.LUT P1, RZ, R70, 0xff, RZ, 0xc0, !PT ;  /* 0x000000ff46ff7812 */ /* 0x000fe4000782c0ff */
[----:B------:R-:W-:Y:S02]  /*75e0*/  CS2R R48, SRZ ;  /* 0x0000000000307805 */ /* 0x000fe4000001ff00 */
[----:B------:R-:W-:Y:S04]  /*75f0*/  SEL R7, RZ, 0xffffffff, P0 ;  /* 0xffffffffff077807 */ /* 0x000fe80000000000 */
[----:B------:R-:W-:Y:S04]  /*7600*/  @P2 SEL R2, R7, R2, !P1 ;  /* 0x0000000207022207 */ /* 0x000fe80004800000 */
[----:B------:R-:W-:Y:S04]  /*7610*/  LOP3.LUT R2, R2, 0x1, RZ, 0xc0, !PT ;  /* 0x0000000102027812 */ /* 0x000fe800078ec0ff */
[----:B------:R-:W-:Y:S01]  /*7620*/  ISETP.NE.U32.AND P0, PT, R2, 0x1, PT ;  /* 0x000000010200780c */ /* 0x000fe20003f05070 */
[----:B------:R-:W-:Y:S01]  /*7630*/  @!UPT UIADD3 URZ, UPT, UPT, URZ, URZ, URZ ;  /* 0x000000fffffff290 */ /* 0x000fe2000fffe0ff */
[----:B------:R-:W-:Y:S11]  /*7640*/  @!P4 BRA `(.L_x_145) ;  /* 0x00000000000cc947 */ /* 0x000ff60003800000 */
[----:B------:R-:W-:Y:S04]  /*7650*/  SHF.L.U32 R0, R0, 0x1f, RZ ;  /* 0x0000001f00007819 */ /* 0x000fe800000006ff */
[----:B------:R-:W1:Y:S02]  /*7660*/  SYNCS.PHASECHK.TRANS64.TRYWAIT P1, [R3+URZ+0x2b0], R0 ;  /* 0x0002b000030075a7 */ /* 0x000e6400080211ff */
[----:B-1----:R-:W-:Y:S05]  /*7670*/  @!P1 BRA `(.L_x_146) ;  /* 0x0000002000b89947 */ /* 0x002fea0003800000 */
.L_x_145:
[----:B------:R-:W-:Y:S05]  /*7680*/  BSYNC B0 ;  /* 0x0000000000007941 */ /* 0x000fea0003800000 */
.L_x_144:
[----:B------:R2:W4:Y:S04]  /*7690*/  @P0 LDS.128 R40, [R90+0x400] ;  /* 0x000400005a280984 */ /* 0x0005280000000c00 */
[----:B------:R2:W1:Y:S02]  /*76a0*/  @P0 LDS.128 R48, [R89+0x410] ;  /* 0x0004100059300984 */ /* 0x0004640000000c00 */
.L_x_143:
[----:B------:R-:W-:Y:S05]  /*76b0*/  BSYNC B1 ;  /* 0x0000000000017941 */ /* 0x000fea0003800000 */
.L_x_142:
[----:B-1----:R-:W-:Y:S04]  /*76c0*/  SHF.R.U32.HI R3, RZ, 0x15, R16 ;  /* 0x00000015ff037819 */ /* 0x002fe80000011610 */
[----:B------:R-:W-:Y:S01]  /*76d0*/  LOP3.LUT P0, RZ, R3, 0x3, R74, 0x48, !PT ;  /* 0x0000000303ff7812 */ /* 0x000fe2000780484a */
[----:B------:R-:W-:Y:S01]  /*76e0*/  @!UPT UIADD3 URZ, UPT, UPT, URZ, URZ, URZ ;  /* 0x000000fffffff290 */ /* 0x000fe2000fffe0ff */
[----:B------:R-:W-:Y:S11]  /*76f0*/  @P3 BRA `(.L_x_147) ;  /* 0x0000000000083947 */ /* 0x000ff60003800000 */
[----:B------:R-:W1:Y:S02]  /*7700*/  SYNCS.PHASECHK.TRANS64.TRYWAIT P1, [R76+URZ+0x300], R5 ;  /* 0x000300054c0075a7 */ /* 0x000e6400080211ff */
[----:B-1----:R-:W-:Y:S05]  /*7710*/  @!P1 BRA `(.L_x_148) ;  /* 0x0000002000a49947 */ /* 0x002fea0003800000 */
.L_x_147:
[----:B------:R-:W-:Y:S05]  /*7720*/  @!P0 BRA `(.L_x_149) ;  /* 0x0000000000408947 */ /* 0x000fea0003800000 */
[----:B------:R-:W1:Y:S01]  /*7730*/  LDCU.64 UR8, c[0x4][0x70] ;  /* 0x01000e00ff0877ac */ /* 0x000e620008000a00 */
[----:B------:R-:W-:Y:S01]  /*7740*/  MOV R3, 0x0 ;  /* 0x0000000000037802 */ /* 0x000fe20000000f00 */
[----:B------:R-:W-:Y:S02]  /*7750*/  HFMA2 R12, -RZ, RZ, 0, 5.9604644775390625e-08 ;  /* 0x00000001ff0c7431 */ /* 0x000fe400000001ff */
[----:B------:R-:W-:Y:S02]  /*7760*/  IMAD.MOV.U32 R8, RZ, RZ, 0x192 ;  /* 0x00000192ff087424 */ /* 0x000fe400078e00ff */
[----:B------:R-:W-:Y:S01]  /*7770*/  IMAD.MOV.U32 R13, RZ, RZ, RZ ;  /* 0x000000ffff0d7224 */ /* 0x000fe200078e00ff */
[----:B------:R-:W5:Y:S01]  /*7780*/  LDCU.64 UR6, c[0x4][0x78] ;  /* 0x01000f00ff0677ac */ /* 0x000f620008000a00 */
[----:B------:R-:W2:Y:S01]  /*7790*/  LDC.64 R2, c[0x4][R3] ;  /* 0x0100000003027b82 */ /* 0x000ea20000000a00 */
[----:B------:R-:W3:Y:S01]  /*77a0*/  LDCU.64 UR4, c[0x4][0x10] ;  /* 0x01000200ff0477ac */ /* 0x000ee20008000a00 */
[----:B-1----:R-:W-:Y:S01]  /*77b0*/  MOV R5, UR9 ;  /* 0x0000000900057c02 */ /* 0x002fe20008000f00 */
[----:B------:R-:W-:Y:S01]  /*77c0*/  IMAD.U32 R4, RZ, RZ, UR8 ;  /* 0x00000008ff047e24 */ /* 0x000fe2000f8e00ff */
[----:B-----5:R-:W-:Y:S01]  /*77d0*/  MOV R7, UR7 ;  /* 0x0000000700077c02 */ /* 0x020fe20008000f00 */
[----:B------:R-:W-:Y:S01]  /*77e0*/  IMAD.U32 R6, RZ, RZ, UR6 ;  /* 0x00000006ff067e24 */ /* 0x000fe2000f8e00ff */
[----:B---3--:R-:W-:Y:S01]  /*77f0*/  MOV R11, UR5 ;  /* 0x00000005000b7c02 */ /* 0x008fe20008000f00 */
[----:B------:R-:W-:Y:S02]  /*7800*/  IMAD.U32 R10, RZ, RZ, UR4 ;  /* 0x00000004ff0a7e24 */ /* 0x000fe4000f8e00ff */
[----:B------:R-:W-:Y:S07]  /*7810*/  LEPC R20, `(.L_x_149) ;  /* 0x000000001014794e */ /* 0x000fee0000000000 */
[----:B--2-4-:R-:W-:Y:S05]  /*7820*/  CALL.ABS.NOINC R2 ;  /* 0x0000000002007343 */ /* 0x014fea0003c00000 */
.L_x_149:
[----:B------:R-:W-:Y:S01]  /*7830*/  ISETP.NE.AND P0, PT, R87, RZ, PT ;  /* 0x000000ff5700720c */ /* 0x000fe20003f05270 */
[----:B------:R-:W-:Y:S05]  /*7840*/  WARPSYNC.ALL ;  /* 0x0000000000007948 */ /* 0x000fea0003800000 */
[----:B------:R-:W-:Y:S01]  /*7850*/  R2UR UR4, R16 ;  /* 0x00000000100472ca */ /* 0x000fe200000e0000 */
[--C-:B----4-:R-:W-:Y:S01]  /*7860*/  HADD2.F32 R20, -RZ, R40.reuse.H0_H0 ;  /* 0x20000028ff147230 */ /* 0x110fe20000004100 */
[----:B------:R-:W-:Y:S01]  /*7870*/  IADD3 R79, PT, PT, R76, 0x320, RZ ;  /* 0x000003204c4f7810 */ /* 0x000fe20007ffe0ff */
[----:B------:R-:W-:Y:S01]  /*7880*/  HADD2.F32 R34, -RZ, R40.H1_H1 ;  /* 0x30000028ff227230 */ /* 0x000fe20000004100 */
[----:B------:R-:W-:Y:S01]  /*7890*/  BSSY.RECONVERGENT B0, `(.L_x_150) ;  /* 0x0000050000007945 */ /* 0x000fe20003800200 */
[--C-:B------:R-:W-:Y:S02]  /*78a0*/  HADD2.F32 R21, -RZ, R41.reuse.H0_H0 ;  /* 0x20000029ff157230 */ /* 0x100fe40000004100 */
[----:B------:R-:W-:Y:S02]  /*78b0*/  HADD2.F32 R36, -RZ, R41.H1_H1 ;  /* 0x30000029ff247230 */ /* 0x000fe40000004100 */
[--C-:B------:R-:W-:Y:S02]  /*78c0*/  HADD2.F32 R37, -RZ, R42.reuse.H0_H0 ;  /* 0x2000002aff257230 */ /* 0x100fe40000004100 */
[----:B------:R-:W-:Y:S02]  /*78d0*/  HADD2.F32 R38, -RZ, R42.H1_H1 ;  /* 0x3000002aff267230 */ /* 0x000fe40000004100 */
[----:B------:R-:W3:Y:S01]  /*78e0*/  LDTM.x16 R4, tmem[UR4] ;  /* 0x00000004000479ee */ /* 0x000ee20008240000 */
[----:B------:R-:W-:Y:S01]  /*78f0*/  NOP ;  /* 0x0000000000007918 */ /* 0x000fe20000000000 */
[--C-:B------:R-:W-:Y:S02]  /*7900*/  HADD2.F32 R39, -RZ, R43.reuse.H0_H0 ;  /* 0x2000002bff277230 */ /* 0x100fe40000004100 */
[----:B------:R-:W-:Y:S02]  /*7910*/  HADD2.F32 R40, -RZ, R43.H1_H1 ;  /* 0x3000002bff287230 */ /* 0x000fe40000004100 */
        /* <DEDUP_REMOVED lines=8> */
[C---:B---3--:R-:W-:Y:S01]  /*79a0*/  FMUL R4, R32.reuse, R4 ;  /* 0x0000000420047220 */ /* 0x048fe20000400000 */
[C---:B------:R-:W-:Y:S01]  /*79b0*/  FMUL R5, R32.reuse, R5 ;  /* 0x0000000520057220 */ /* 0x040fe20000400000 */
[C---:B------:R-:W-:Y:S01]  /*79c0*/  FMUL R6, R32.reuse, R6 ;  /* 0x0000000620067220 */ /* 0x040fe20000400000 */
[C---:B------:R-:W-:Y:S01]  /*79d0*/  FMUL R7, R32.reuse, R7 ;  /* 0x0000000720077220 */ /* 0x040fe20000400000 */
[C---:B------:R-:W-:Y:S01]  /*79e0*/  FFMA R4, R35.reuse, R20, R4 ;  /* 0x0000001423047223 */ /* 0x040fe20000000004 */
        /* <DEDUP_REMOVED lines=17> */
[C---:B------:R-:W-:Y:S01]  /*7b00*/  FMUL R13, R32.reuse, R17 ;  /* 0x00000011200d7220 */ /* 0x040fe20000400000 */
[C---:B------:R-:W-:Y:S01]  /*7b10*/  FFMA R2, R35.reuse, R43, R2 ;  /* 0x0000002b23027223 */ /* 0x040fe20000000002 */
[C---:B------:R-:W-:Y:S01]  /*7b20*/  FFMA R3, R35.reuse, R42, R3 ;  /* 0x0000002a23037223 */ /* 0x040fe20000000003 */
[C---:B------:R-:W-:Y:S01]  /*7b30*/  FMUL R14, R32.reuse, R18 ;  /* 0x00000012200e7220 */ /* 0x040fe20000400000 */
[----:B------:R-:W-:Y:S01]  /*7b40*/  FFMA R15, R35, R44, R15 ;  /* 0x0000002c230f7223 */ /* 0x000fe2000000000f */
[----:B------:R-:W-:Y:S01]  /*7b50*/  FMUL R19, R32, R19 ;  /* 0x0000001320137220 */ /* 0x000fe20000400000 */
[----:B------:R-:W-:Y:S01]  /*7b60*/  F2FP.F16.F32.PACK_AB R64, R5, R4 ;  /* 0x000000040540723e */ /* 0x000fe200000000ff */
[----:B------:R-:W-:Y:S01]  /*7b70*/  FFMA R12, R35, R45, R12 ;  /* 0x0000002d230c7223 */ /* 0x000fe2000000000c */
[----:B------:R-:W-:Y:S01]  /*7b80*/  F2FP.F16.F32.PACK_AB R65, R7, R6 ;  /* 0x000000060741723e */ /* 0x000fe200000000ff */
[----:B------:R-:W-:Y:S01]  /*7b90*/  FFMA R13, R35, R46, R13 ;  /* 0x0000002e230d7223 */ /* 0x000fe2000000000d */
[----:B------:R-:W-:Y:S01]  /*7ba0*/  F2FP.F16.F32.PACK_AB R66, R9, R8 ;  /* 0x000000080942723e */ /* 0x000fe200000000ff */
[----:B------:R-:W-:Y:S01]  /*7bb0*/  FFMA R14, R35, R47, R14 ;  /* 0x0000002f230e7223 */ /* 0x000fe2000000000e */
[----:B------:R-:W-:Y:S01]  /*7bc0*/  F2FP.F16.F32.PACK_AB R67, R11, R10 ;  /* 0x0000000a0b43723e */ /* 0x000fe200000000ff */
[----:B------:R-:W-:Y:S01]  /*7bd0*/  FFMA R19, R35, R48, R19 ;  /* 0x0000003023137223 */ /* 0x000fe20000000013 */
[----:B------:R-:W-:Y:S02]  /*7be0*/  LOP3.LUT R17, R79, 0xfefffff8, RZ, 0xc0, !PT ;  /* 0xfefffff84f117812 */ /* 0x000fe400078ec0ff */
[----:B------:R-:W-:Y:S02]  /*7bf0*/  F2FP.F16.F32.PACK_AB R76, R2, R0 ;  /* 0x00000000024c723e */ /* 0x000fe400000000ff */
[----:B------:R1:W-:Y:S01]  /*7c00*/  SYNCS.ARRIVE.TRANS64.RED.A1T0 RZ, [R17+URZ], RZ ;  /* 0x000000ff11ff79a7 */ /* 0x0003e200081004ff */
[----:B------:R1:W-:Y:S01]  /*7c10*/  STS.128 [R90+0x400], R64 ;  /* 0x000400405a007388 */ /* 0x0003e20000000c00 */
[----:B------:R-:W-:Y:S02]  /*7c20*/  F2FP.F16.F32.PACK_AB R77, R15, R3 ;  /* 0x000000030f4d723e */ /* 0x000fe400000000ff */
[----:B------:R-:W-:Y:S02]  /*7c30*/  F2FP.F16.F32.PACK_AB R78, R13, R12 ;  /* 0x0000000c0d4e723e */ /* 0x000fe400000000ff */
[----:B------:R-:W-:Y:S05]  /*7c40*/  F2FP.F16.F32.PACK_AB R79, R19, R14 ;  /* 0x0000000e134f723e */ /* 0x000fea00000000ff */
[----:B------:R1:W-:Y:S01]  /*7c50*/  STS.128 [R89+0x410], R76 ;  /* 0x0004104c59007388 */ /* 0x0003e20000000c00 */
[----:B------:R-:W-:Y:S01]  /*7c60*/  @!PT LDS RZ, [RZ] ;  /* 0x00000000fffff984 */ /* 0x000fe20000000800 */
[----:B------:R-:W-:Y:S01]  /*7c70*/  @!PT LDS RZ, [RZ] ;  /* 0x00000000fffff984 */ /* 0x000fe20000000800 */
[----:B------:R-:W-:Y:S01]  /*7c80*/  @!PT LDS RZ, [RZ] ;  /* 0x00000000fffff984 */ /* 0x000fe20000000800 */
[----:B------:R-:W-:Y:S01]  /*7c90*/  @!PT LDS RZ, [RZ] ;  /* 0x00000000fffff984 */ /* 0x000fe20000000800 */
[----:B------:R3:W-:Y:S07]  /*7ca0*/  MEMBAR.ALL.CTA ;  /* 0x0000000000007992 */ /* 0x0007ee0000008000 */
[----:B---3--:R-:W3:Y:S02]  /*7cb0*/  FENCE.VIEW.ASYNC.S ;  /* 0x00000000000073c6 */ /* 0x008ee40000000000 */
[----:B---3--:R-:W-:Y:S06]  /*7cc0*/  BAR.SYNC.DEFER_BLOCKING 0x1, 0x80 ;  /* 0x0042000000007b1d */ /* 0x008fec0000010000 */
[----:B------:R-:W-:Y:S05]  /*7cd0*/  @P0 BRA `(.L_x_151) ;  /* 0x00000000002c0947 */ /* 0x000fea0003800000 */
[----:B------:R-:W-:Y:S01]  /*7ce0*/  R2UR UR12, R69 ;  /* 0x00000000450c72ca */ /* 0x000fe200000e0000 */
[----:B------:R-:W-:Y:S01]  /*7cf0*/  UIADD3 UR10, UP0, UPT, UR46, 0x680, URZ ;  /* 0x000006802e0a7890 */ /* 0x000fe2000ff1e0ff */
[----:B------:R-:W-:Y:S01]  /*7d00*/  R2UR UR9, R63 ;  /* 0x000000003f0972ca */ /* 0x000fe200000e0000 */
[----:B------:R-:W-:Y:S01]  /*7d10*/  UMOV UR7, UR36 ;  /* 0x0000002400077c82 */ /* 0x000fe20008000000 */
[----:B------:R-:W-:Y:S01]  /*7d20*/  R2UR UR8, R91 ;  /* 0x000000005b0872ca */ /* 0x000fe200000e0000 */
[----:B------:R-:W-:Y:S08]  /*7d30*/  UIADD3.X UR11, UPT, UPT, URZ, UR47, URZ, UP0, !UPT ;  /* 0x0000002fff0b7290 */ /* 0x000ff000087fe4ff */
[----:B------:R-:W-:Y:S02]  /*7d40*/  USHF.L.U32 UR5, UR12, 0x5, URZ ;  /* 0x000000050c057899 */ /* 0x000fe400080006ff */
[----:B------:R-:W-:Y:S02]  /*7d50*/  USHF.L.U32 UR6, UR9, 0x6, URZ ;  /* 0x0000000609067899 */ /* 0x000fe400080006ff */
[----:B------:R-:W-:Y:S09]  /*7d60*/  UIADD3 UR4, UPT, UPT, UR42, 0x400, UR8 ;  /* 0x000004002a047890 */ /* 0x000ff2000fffe008 */
[----:B------:R3:W-:Y:S02]  /*7d70*/  UTMASTG.3D [UR4], [UR10] ;  /* 0x000000040a0073b5 */ /* 0x0007e40008010000 */
[----:B---3--:R0:W-:Y:S02]  /*7d80*/  UTMACMDFLUSH ;  /* 0x00000000000079b7 */ /* 0x0081e40000000000 */
.L_x_151:
[----:B------:R-:W-:Y:S05]  /*7d90*/  BSYNC.RECONVERGENT B0 ;  /* 0x0000000000007941 */ /* 0x000fea0003800200 */
.L_x_150:
[----:B------:R-:W-:Y:S04]  /*7da0*/  BSSY.RECONVERGENT B0, `(.L_x_152) ;  /* 0x0000003000007945 */ /* 0x000fe80003800200 */
[----:B------:R-:W-:Y:S05]  /*7db0*/  @P0 BRA `(.L_x_153) ;  /* 0x0000000000040947 */ /* 0x000fea0003800000 */
[----:B------:R-:W-:Y:S04]  /*7dc0*/  DEPBAR.LE SB0, 0x0 ;  /* 0x000080000000791a */ /* 0x000fe80000000000 */
.L_x_153:
[----:B------:R-:W-:Y:S05]  /*7dd0*/  BSYNC.RECONVERGENT B0 ;  /* 0x0000000000007941 */ /* 0x000fea0003800200 */
.L_x_152:
[----:B------:R-:W-:Y:S01]  /*7de0*/  BAR.SYNC.DEFER_BLOCKING 0x1, 0x80 ;  /* 0x0042000000007b1d */ /* 0x000fe20000010000 */
[----:B------:R-:W-:Y:S01]  /*7df0*/  UIADD3 UR43, UPT, UPT, UR43, 0x1, URZ ;  /* 0x000000012b2b7890 */ /* 0x000fe2000fffe0ff */
[----:B------:R-:W-:Y:S02]  /*7e00*/  IADD3 R0, PT, PT, R30, 0x1, RZ ;  /* 0x000000011e007810 */ /* 0x000fe40007ffe0ff */
[----:B------:R-:W-:Y:S01]  /*7e10*/  IADD3 R81, PT, PT, R81, 0x1, RZ ;  /* 0x0000000151517810 */ /* 0x000fe20007ffe0ff */
[----:B------:R-:W-:Y:S09]  /*7e20*/  UISETP.NE.AND UP0, UPT, UR43, URZ, UPT ;  /* 0x000000ff2b00728c */ /* 0x000ff2000bf05270 */
[----:B------:R-:W-:Y:S05]  /*7e30*/  BRA.U !UP0, `(.L_x_154) ;  /* 0x0000000108287547 */ /* 0x000fea000b800000 */
[----:B------:R-:W-:Y:S01]  /*7e40*/  ISETP.NE.AND P0, PT, R93, RZ, PT ;  /* 0x000000ff5d00720c */ /* 0x000fe20003f05270 */
[----:B------:R-:W-:Y:S11]  /*7e50*/  IMAD.U32 R2, RZ, RZ, UR37 ;  /* 0x00000025ff027e24 */ /* 0x000ff6000f8e00ff */
[----:B------:R-:W-:Y:S01]  /*7e60*/  @!UPT UIADD3 URZ, UPT, UPT, URZ, URZ, URZ ;  /* 0x000000fffffff290 */ /* 0x000fe2000fffe0ff */
[C---:B------:R-:W-:Y:S01]  /*7e70*/  @P0 LEA R3, R80.reuse, UR42, 0x3 ;  /* 0x0000002a50030c11 */ /* 0x040fe2000f8e18ff */
[----:B------:R-:W-:Y:S04]  /*7e80*/  VIADD R80, R80, 0x1 ;  /* 0x0000000150507836 */ /* 0x000fe80000000000 */
[----:B------:R-:W-:Y:S05]  /*7e90*/  @P0 VIADD R3, R3, 0x2c0 ;  /* 0x000002c003030836 */ /* 0x000fea0000000000 */
[----:B------:R-:W-:Y:S04]  /*7ea0*/  @P0 PRMT R2, R2, 0x654, R3 ;  /* 0x0000065402020816 */ /* 0x000fe80000000003 */
[----:B------:R3:W-:Y:S01]  /*7eb0*/  @P0 SYNCS.ARRIVE.TRANS64.RED.A1T0 RZ, [R2+URZ], RZ ;  /* 0x000000ff02ff09a7 */ /* 0x0007e200081004ff */
[C---:B------:R-:W-:Y:S04]  /*7ec0*/  ISETP.NE.AND P0, PT, R80.reuse, 0x2, PT ;  /* 0x000000025000780c */ /* 0x040fe80003f05270 */
[----:B------:R-:W-:Y:S09]  /*7ed0*/  SEL R80, R80, RZ, P0 ;  /* 0x000000ff50507207 */ /* 0x000ff20000000000 */
.L_x_154:
[----:B------:R-:W-:Y:S01]  /*7ee0*/  ISETP.NE.AND P3, PT, R88, RZ, PT ;  /* 0x000000ff5800720c */ /* 0x000fe20003f65270 */
[----:B------:R-:W-:Y:S01]  /*7ef0*/  IMAD.IADD R69, R29, 0x1, R62 ;  /* 0x000000011d457824 */ /* 0x000fe200078e023e */
[----:B------:R-:W-:Y:S01]  /*7f00*/  ISETP.NE.AND P0, PT, R92, 0x2, PT ;  /* 0x000000025c00780c */ /* 0x000fe20003f05270 */
[----:B------:R-:W-:Y:S01]  /*7f10*/  IMAD.IADD R63, R31, 0x1, R68 ;  /* 0x000000011f3f7824 */ /* 0x000fe200078e0244 */
[----:B------:R-:W-:Y:S02]  /*7f20*/  ISETP.NE.AND P1, PT, R0, 0x4, PT ;  /* 0x000000040000780c */ /* 0x000fe40003f25270 */
[----:B------:R-:W-:Y:S02]  /*7f30*/  ISETP.NE.AND P2, PT, R81, 0x2, PT ;  /* 0x000000025100780c */ /* 0x000fe40003f45270 */
[----:B------:R-:W-:Y:S02]  /*7f40*/  SEL R5, RZ, 0x1, P0 ;  /* 0x00000001ff057807 */ /* 0x000fe40000000000 */
[----:B---3--:R-:W-:Y:S02]  /*7f50*/  SEL R2, RZ, 0x1, P1 ;  /* 0x00000001ff027807 */ /* 0x008fe40000800000 */
[----:B------:R-:W-:Y:S02]  /*7f60*/  SEL R3, RZ, 0x1, P2 ;  /* 0x00000001ff037807 */ /* 0x000fe40001000000 */
[----:B------:R-:W-:Y:S02]  /*7f70*/  @P3 R2UR UR36, R75 ;  /* 0x000000004b2432ca */ /* 0x000fe400000e0000 */
[----:B------:R-:W-:Y:S02]  /*7f80*/  LOP3.LUT R82, R82, R5, RZ, 0x3c, !PT ;  /* 0x0000000552527212 */ /* 0x000fe400078e3cff */
[----:B------:R-:W-:Y:S02]  /*7f90*/  LOP3.LUT R83, R83, R2, RZ, 0x3c, !PT ;  /* 0x0000000253537212 */ /* 0x000fe400078e3cff */
[----:B------:R-:W-:Y:S02]  /*7fa0*/  LOP3.LUT R84, R84, R3, RZ, 0x3c, !PT ;  /* 0x0000000354547212 */ /* 0x000fe400078e3cff */
[----:B------:R-:W-:Y:S02]  /*7fb0*/  SEL R92, R92, RZ, P0 ;  /* 0x000000ff5c5c7207 */ /* 0x000fe40000000000 */
[----:B------:R-:W-:Y:S02]  /*7fc0*/  SEL R30, R0, RZ, P1 ;  /* 0x000000ff001e7207 */ /* 0x000fe40000800000 */
[----:B------:R-:W-:Y:S01]  /*7fd0*/  SEL R81, R81, RZ, P2 ;  /* 0x000000ff51517207 */ /* 0x000fe20001000000 */
[----:B------:R-:W-:Y:S06]  /*7fe0*/  @P3 BRA `(.L_x_155) ;  /* 0xffffffe8009c3947 */ /* 0x000fec000383ffff */
[----:B------:R-:W-:-:S09]  /*7ff0*/  UISETP.NE.AND UP0, UPT, UR45, URZ, UPT ;  /* 0x000000ff2d00728c */ /* 0x000fd2000bf05270 */
[----:B------:R-:W-:Y:S05]  /*8000*/  BRA.U !UP0, `(.L_x_156) ;  /* 0x0000000108487547 */ /* 0x000fea000b800000 */
[----:B------:R-:W3:Y:S02]  /*8010*/  LDCU.64 UR4, c[0x0][0x890] ;  /* 0x00011200ff0477ac */ /* 0x000ee40008000a00 */
[----:B---3--:R-:W-:-:S04]  /*8020*/  UISETP.NE.U32.AND UP0, UPT, UR4, URZ, UPT ;  /* 0x000000ff0400728c */ /* 0x008fc8000bf05070 */
[----:B------:R-:W-:-:S09]  /*8030*/  UISETP.NE.AND.EX UP0, UPT, UR5, URZ, UPT, UP0 ;  /* 0x000000ff0500728c */ /* 0x000fd2000bf05300 */
[----:B------:R-:W-:Y:S05]  /*8040*/  BRA.U UP0, `(.L_x_157) ;  /* 0x00000001000c7547 */ /* 0x000fea000b800000 */
[----:B------:R-:W-:-:S13]  /*8050*/  FSETP.NEU.AND P0, PT, R35, RZ, PT ;  /* 0x000000ff2300720b */ /* 0x000fda0003f0d000 */
[----:B------:R-:W-:Y:S05]  /*8060*/  @!P0 EXIT ;  /* 0x000000000000894d */ /* 0x000fea0003800000 */
[----:B------:R-:W-:Y:S05]  /*8070*/  BRA `(.L_x_156) ;  /* 0x00000000002c7947 */ /* 0x000fea0003800000 */
.L_x_157:
[----:B------:R-:W-:Y:S01]  /*8080*/  LOP3.LUT P0, RZ, R70, 0xff, RZ, 0xc0, !PT ;  /* 0x000000ff46ff7812 */ /* 0x000fe2000780c0ff */
[----:B------:R-:W-:-:S12]  /*8090*/  BSSY.RECONVERGENT B0, `(.L_x_156) ;  /* 0x0000009000007945 */ /* 0x000fd80003800200 */
[----:B------:R-:W-:Y:S05]  /*80a0*/  @P0 BRA `(.L_x_158) ;  /* 0x0000000000140947 */ /* 0x000fea0003800000 */
[----:B------:R-:W3:Y:S02]  /*80b0*/  LDCU.64 UR4, c[0x0][0x888] ;  /* 0x00011100ff0477ac */ /* 0x000ee40008000a00 */
[----:B---3--:R-:W-:-:S04]  /*80c0*/  ISETP.NE.U32.AND P0, PT, RZ, UR4, PT ;  /* 0x00000004ff007c0c */ /* 0x008fc8000bf05070 */
[----:B------:R-:W-:-:S13]  /*80d0*/  ISETP.NE.AND.EX P0, PT, RZ, UR5, PT, P0 ;  /* 0x00000005ff007c0c */ /* 0x000fda000bf05300 */
[----:B------:R-:W-:Y:S05]  /*80e0*/  @!P0 EXIT ;  /* 0x000000000000894d */ /* 0x000fea0003800000 */
[----:B------:R-:W-:Y:S05]  /*80f0*/  BRA `(.L_x_159) ;  /* 0x0000000000087947 */ /* 0x000fea0003800000 */
.L_x_158:
[----:B------:R-:W-:-:S13]  /*8100*/  FSETP.NEU.AND P0, PT, R35, RZ, PT ;  /* 0x000000ff2300720b */ /* 0x000fda0003f0d000 */
[----:B------:R-:W-:Y:S05]  /*8110*/  @!P0 EXIT ;  /* 0x000000000000894d */ /* 0x000fea0003800000 */
.L_x_159:
[----:B------:R-:W-:Y:S05]  /*8120*/  BSYNC.RECONVERGENT B0 ;  /* 0x0000000000007941 */ /* 0x000fea0003800200 */
.L_x_156:
[----:B------:R-:W-:-:S04]  /*8130*/  DEPBAR.LE SB0, 0x0 ;  /* 0x000080000000791a */ /* 0x000fc80000000000 */
[----:B------:R-:W-:Y:S05]  /*8140*/  EXIT ;  /* 0x000000000000794d */ /* 0x000fea0003800000 */
.L_x_25:
[----:B--2---:R2:W4:Y:S02]  /*8150*/  SYNCS.PHASECHK.TRANS64.TRYWAIT P0, [R3+URZ+0x350], R2 ;  /* 0x00035002030075a7 */ /* 0x00452400080011ff */
[----:B----4-:R-:W-:Y:S05]  /*8160*/  @!P0 NANOSLEEP.SYNCS 0x989680 ;  /* 0x009896800000895d */ /* 0x010fea0003900000 */
[----:B------:R-:W4:Y:S02]  /*8170*/  @!P0 SYNCS.PHASECHK.TRANS64 P0, [R3+URZ+0x350], R2 ;  /* 0x00035002030085a7 */ /* 0x000f2400080010ff */
[----:B----4-:R-:W-:Y:S05]  /*8180*/  @!P0 BRA `(.L_x_25) ;  /* 0xfffffffc00f08947 */ /* 0x010fea000383ffff */
[----:B------:R-:W-:Y:S05]  /*8190*/  BRA `(.L_x_160) ;  /* 0xffffff9800d47947 */ /* 0x000fea000383ffff */
.L_x_28:
[----:B-1----:R-:W-:-:S07]  /*81a0*/  MOV R2, UR33 ;  /* 0x0000002100027c02 */ /* 0x002fce0008000f00 */
.L_x_161:
[----:B-1----:R1:W2:Y:S02]  /*81b0*/  SYNCS.PHASECHK.TRANS64.TRYWAIT P0, [R2+URZ+0x158], R5 ;  /* 0x00015805020075a7 */ /* 0x0022a400080011ff */
[----:B--2---:R-:W-:Y:S05]  /*81c0*/  @!P0 NANOSLEEP.SYNCS 0x989680 ;  /* 0x009896800000895d */ /* 0x004fea0003900000 */
[----:B------:R-:W2:Y:S02]  /*81d0*/  @!P0 SYNCS.PHASECHK.TRANS64 P0, [R2+URZ+0x158], R5 ;  /* 0x00015805020085a7 */ /* 0x000ea400080010ff */
[----:B--2---:R-:W-:Y:S05]  /*81e0*/  @!P0 BRA `(.L_x_161) ;  /* 0xfffffffc00f08947 */ /* 0x004fea000383ffff */
[----:B------:R-:W-:Y:S05]  /*81f0*/  BRA `(.L_x_27) ;  /* 0xffffff9c003c7947 */ /* 0x000fea000383ffff */
.L_x_35:
[----:B-1----:R-:W-:-:S07]  /*8200*/  MOV R2, UR17 ;  /* 0x0000001100027c02 */ /* 0x002fce0008000f00 */
.L_x_162:
[----:B-1----:R1:W2:Y:S02]  /*8210*/  SYNCS.PHASECHK.TRANS64.TRYWAIT P0, [R2+URZ+0x158], R5 ;  /* 0x00015805020075a7 */ /* 0x0022a400080011ff */
[----:B--2---:R-:W-:Y:S05]  /*8220*/  @!P0 NANOSLEEP.SYNCS 0x989680 ;  /* 0x009896800000895d */ /* 0x004fea0003900000 */
[----:B------:R-:W2:Y:S02]  /*8230*/  @!P0 SYNCS.PHASECHK.TRANS64 P0, [R2+URZ+0x158], R5 ;  /* 0x00015805020085a7 */ /* 0x000ea400080010ff */
[----:B--2---:R-:W-:Y:S05]  /*8240*/  @!P0 BRA `(.L_x_162) ;  /* 0xfffffffc00f08947 */ /* 0x004fea000383ffff */
[----:B------:R-:W-:Y:S05]  /*8250*/  BRA `(.L_x_34) ;  /* 0xffffff9c00f87947 */ /* 0x000fea000383ffff */
.L_x_40:
[----:B-1----:R1:W2:Y:S02]  /*8260*/  SYNCS.PHASECHK.TRANS64.TRYWAIT P0, [R2+URZ+0x2e0], R3 ;  /* 0x0002e003020075a7 */ /* 0x0022a400080011ff */
[----:B--2---:R-:W-:Y:S05]  /*8270*/  @!P0 NANOSLEEP.SYNCS 0x989680 ;  /* 0x009896800000895d */ /* 0x004fea0003900000 */
[----:B------:R-:W2:Y:S02]  /*8280*/  @!P0 SYNCS.PHASECHK.TRANS64 P0, [R2+URZ+0x2e0], R3 ;  /* 0x0002e003020085a7 */ /* 0x000ea400080010ff */
[----:B--2---:R-:W-:Y:S05]  /*8290*/  @!P0 BRA `(.L_x_40) ;  /* 0xfffffffc00f08947 */ /* 0x004fea000383ffff */
[----:B------:R-:W-:Y:S05]  /*82a0*/  BRA `(.L_x_163) ;  /* 0xffffffa0009c7947 */ /* 0x000fea000383ffff */
.L_x_44:
[----:B---3--:R-:W-:-:S07]  /*82b0*/  MOV R0, UR5 ;  /* 0x0000000500007c02 */ /* 0x008fce0008000f00 */
.L_x_164:
[----:B-1----:R1:W2:Y:S02]  /*82c0*/  SYNCS.PHASECHK.TRANS64.TRYWAIT P0, [R0+URZ], R3 ;  /* 0x00000003000075a7 */ /* 0x0022a400080011ff */
[----:B--2---:R-:W-:Y:S05]  /*82d0*/  @!P0 NANOSLEEP.SYNCS 0x989680 ;  /* 0x009896800000895d */ /* 0x004fea0003900000 */
[----:B------:R-:W2:Y:S02]  /*82e0*/  @!P0 SYNCS.PHASECHK.TRANS64 P0, [R0+URZ], R3 ;  /* 0x00000003000085a7 */ /* 0x000ea400080010ff */
[----:B--2---:R-:W-:Y:S05]  /*82f0*/  @!P0 BRA `(.L_x_164) ;  /* 0xfffffffc00f08947 */ /* 0x004fea000383ffff */
[----:B------:R-:W-:Y:S05]  /*8300*/  BRA `(.L_x_165) ;  /* 0xffffffa8000c7947 */ /* 0x000fea000383ffff */
.L_x_45:
[----:B---3--:R-:W-:-:S07]  /*8310*/  MOV R0, UR5 ;  /* 0x0000000500007c02 */ /* 0x008fce0008000f00 */
.L_x_166:
[----:B-1----:R1:W2:Y:S02]  /*8320*/  SYNCS.PHASECHK.TRANS64.TRYWAIT P0, [R0+URZ], R3 ;  /* 0x00000003000075a7 */ /* 0x0022a400080011ff */
[----:B--2---:R-:W-:Y:S05]  /*8330*/  @!P0 NANOSLEEP.SYNCS 0x989680 ;  /* 0x009896800000895d */ /* 0x004fea0003900000 */
[----:B------:R-:W2:Y:S02]  /*8340*/  @!P0 SYNCS.PHASECHK.TRANS64 P0, [R0+URZ], R3 ;  /* 0x00000003000085a7 */ /* 0x000ea400080010ff */
[----:B--2---:R-:W-:Y:S05]  /*8350*/  @!P0 BRA `(.L_x_166) ;  /* 0xfffffffc00f08947 */ /* 0x004fea000383ffff */
[----:B------:R-:W-:Y:S05]  /*8360*/  BRA `(.L_x_167) ;  /* 0xffffffa800187947 */ /* 0x000fea000383ffff */
.L_x_46:
[----:B---3--:R-:W-:-:S07]  /*8370*/  MOV R0, UR5 ;  /* 0x0000000500007c02 */ /* 0x008fce0008000f00 */
.L_x_168:
[----:B-1----:R1:W2:Y:S02]  /*8380*/  SYNCS.PHASECHK.TRANS64.TRYWAIT P0, [R0+URZ], R3 ;  /* 0x00000003000075a7 */ /* 0x0022a400080011ff */
[----:B--2---:R-:W-:Y:S05]  /*8390*/  @!P0 NANOSLEEP.SYNCS 0x989680 ;  /* 0x009896800000895d */ /* 0x004fea0003900000 */
[----:B------:R-:W2:Y:S02]  /*83a0*/  @!P0 SYNCS.PHASECHK.TRANS64 P0, [R0+URZ], R3 ;  /* 0x00000003000085a7 */ /* 0x000ea400080010ff */
[----:B--2---:R-:W-:Y:S05]  /*83b0*/  @!P0 BRA `(.L_x_168) ;  /* 0xfffffffc00f08947 */ /* 0x004fea000383ffff */
[----:B------:R-:W-:Y:S05]  /*83c0*/  BRA `(.L_x_169) ;  /* 0xffffffa800247947 */ /* 0x000fea000383ffff */
.L_x_47:
[----:B---3--:R-:W-:-:S07]  /*83d0*/  MOV R0, UR5 ;  /* 0x0000000500007c02 */ /* 0x008fce0008000f00 */
.L_x_170:
[----:B-1----:R1:W2:Y:S02]  /*83e0*/  SYNCS.PHASECHK.TRANS64.TRYWAIT P0, [R0+URZ], R3 ;  /* 0x00000003000075a7 */ /* 0x0022a400080011ff */
[----:B--2---:R-:W-:Y:S05]  /*83f0*/  @!P0 NANOSLEEP.SYNCS 0x989680 ;  /* 0x009896800000895d */ /* 0x004fea0003900000 */
[----:B------:R-:W2:Y:S02]  /*8400*/  @!P0 SYNCS.PHASECHK.TRANS64 P0, [R0+URZ], R3 ;  /* 0x00000003000085a7 */ /* 0x000ea400080010ff */
[----:B--2---:R-:W-:Y:S05]  /*8410*/  @!P0 BRA `(.L_x_170) ;  /* 0xfffffffc00f08947 */ /* 0x004fea000383ffff */
[----:B------:R-:W-:Y:S05]  /*8420*/  BRA `(.L_x_171) ;  /* 0xffffffa800307947 */ /* 0x000fea000383ffff */
.L_x_48:
[----:B---3--:R-:W-:-:S07]  /*8430*/  MOV R0, UR5 ;  /* 0x0000000500007c02 */ /* 0x008fce0008000f00 */
.L_x_172:
[----:B-1----:R1:W2:Y:S02]  /*8440*/  SYNCS.PHASECHK.TRANS64.TRYWAIT P0, [R0+URZ], R3 ;  /* 0x00000003000075a7 */ /* 0x0022a400080011ff */
[----:B--2---:R-:W-:Y:S05]  /*8450*/  @!P0 NANOSLEEP.SYNCS 0x989680 ;  /* 0x009896800000895d */ /* 0x004fea0003900000 */
[----:B------:R-:W2:Y:S02]  /*8460*/  @!P0 SYNCS.PHASECHK.TRANS64 P0, [R0+URZ], R3 ;  /* 0x00000003000085a7 */ /* 0x000ea400080010ff */
[----:B--2---:R-:W-:Y:S05]  /*8470*/  @!P0 BRA `(.L_x_172) ;  /* 0xfffffffc00f08947 */ /* 0x004fea000383ffff */
[----:B------:R-:W-:Y:S05]  /*8480*/  BRA `(.L_x_173) ;  /* 0xffffffa8003c7947 */ /* 0x000fea000383ffff */
.L_x_49:
[----:B---3--:R-:W-:-:S07]  /*8490*/  MOV R0, UR5 ;  /* 0x0000000500007c02 */ /* 0x008fce0008000f00 */
.L_x_174:
[----:B-1----:R1:W2:Y:S02]  /*84a0*/  SYNCS.PHASECHK.TRANS64.TRYWAIT P0, [R0+URZ], R3 ;  /* 0x00000003000075a7 */ /* 0x0022a400080011ff */
[----:B--2---:R-:W-:Y:S05]  /*84b0*/  @!P0 NANOSLEEP.SYNCS 0x989680 ;  /* 0x009896800000895d */ /* 0x004fea0003900000 */
[----:B------:R-:W2:Y:S02]  /*84c0*/  @!P0 SYNCS.PHASECHK.TRANS64 P0, [R0+URZ], R3 ;  /* 0x00000003000085a7 */ /* 0x000ea400080010ff */
[----:B--2---:R-:W-:Y:S05]  /*84d0*/  @!P0 BRA `(.L_x_174) ;  /* 0xfffffffc00f08947 */ /* 0x004fea000383ffff */
[----:B------:R-:W-:Y:S05]  /*84e0*/  BRA `(.L_x_175) ;  /* 0xffffffa800487947 */ /* 0x000fea000383ffff */
.L_x_50:
[----:B---3--:R-:W-:-:S07]  /*84f0*/  MOV R0, UR5 ;  /* 0x0000000500007c02 */ /* 0x008fce0008000f00 */
.L_x_176:
[----:B-1----:R1:W2:Y:S02]  /*8500*/  SYNCS.PHASECHK.TRANS64.TRYWAIT P0, [R0+URZ], R3 ;  /* 0x00000003000075a7 */ /* 0x0022a400080011ff */
[----:B--2---:R-:W-:Y:S05]  /*8510*/  @!P0 NANOSLEEP.SYNCS 0x989680 ;  /* 0x009896800000895d */ /* 0x004fea0003900000 */
[----:B------:R-:W2:Y:S02]  /*8520*/  @!P0 SYNCS.PHASECHK.TRANS64 P0, [R0+URZ], R3 ;  /* 0x00000003000085a7 */ /* 0x000ea400080010ff */
[----:B--2---:R-:W-:Y:S05]  /*8530*/  @!P0 BRA `(.L_x_176) ;  /* 0xfffffffc00f08947 */ /* 0x004fea000383ffff */
[----:B------:R-:W-:Y:S05]  /*8540*/  BRA `(.L_x_177) ;  /* 0xffffffa800547947 */ /* 0x000fea000383ffff */
.L_x_51:
[----:B---3--:R-:W-:-:S07]  /*8550*/  MOV R0, UR5 ;  /* 0x0000000500007c02 */ /* 0x008fce0008000f00 */
.L_x_178:
[----:B-1----:R1:W2:Y:S02]  /*8560*/  SYNCS.PHASECHK.TRANS64.TRYWAIT P0, [R0+URZ], R3 ;  /* 0x00000003000075a7 */ /* 0x0022a400080011ff */
[----:B--2---:R-:W-:Y:S05]  /*8570*/  @!P0 NANOSLEEP.SYNCS 0x989680 ;  /* 0x009896800000895d */ /* 0x004fea0003900000 */
[----:B------:R-:W2:Y:S02]  /*8580*/  @!P0 SYNCS.PHASECHK.TRANS64 P0, [R0+URZ], R3 ;  /* 0x00000003000085a7 */ /* 0x000ea400080010ff */
[----:B--2---:R-:W-:Y:S05]  /*8590*/  @!P0 BRA `(.L_x_178) ;  /* 0xfffffffc00f08947 */ /* 0x004fea000383ffff */
[----:B------:R-:W-:Y:S05]  /*85a0*/  BRA `(.L_x_179) ;  /* 0xffffffa800607947 */ /* 0x000fea000383ffff */
.L_x_52:
[----:B---3--:R-:W-:-:S07]  /*85b0*/  MOV R0, UR5 ;  /* 0x0000000500007c02 */ /* 0x008fce0008000f00 */
.L_x_180:
[----:B-1----:R1:W2:Y:S02]  /*85c0*/  SYNCS.PHASECHK.TRANS64.TRYWAIT P0, [R0+URZ], R3 ;  /* 0x00000003000075a7 */ /* 0x0022a400080011ff */
[----:B--2---:R-:W-:Y:S05]  /*85d0*/  @!P0 NANOSLEEP.SYNCS 0x989680 ;  /* 0x009896800000895d */ /* 0x004fea0003900000 */
[----:B------:R-:W2:Y:S02]  /*85e0*/  @!P0 SYNCS.PHASECHK.TRANS64 P0, [R0+URZ], R3 ;  /* 0x00000003000085a7 */ /* 0x000ea400080010ff */
[----:B--2---:R-:W-:Y:S05]  /*85f0*/  @!P0 BRA `(.L_x_180) ;  /* 0xfffffffc00f08947 */ /* 0x004fea000383ffff */
[----:B------:R-:W-:Y:S05]  /*8600*/  BRA `(.L_x_181) ;  /* 0xffffffa8006c7947 */ /* 0x000fea000383ffff */
.L_x_53:
[----:B---3--:R-:W-:-:S07]  /*8610*/  MOV R0, UR5 ;  /* 0x0000000500007c02 */ /* 0x008fce0008000f00 */
.L_x_182:
[----:B-1----:R1:W2:Y:S02]  /*8620*/  SYNCS.PHASECHK.TRANS64.TRYWAIT P0, [R0+URZ], R3 ;  /* 0x00000003000075a7 */ /* 0x0022a400080011ff */
[----:B--2---:R-:W-:Y:S05]  /*8630*/  @!P0 NANOSLEEP.SYNCS 0x989680 ;  /* 0x009896800000895d */ /* 0x004fea0003900000 */
[----:B------:R-:W2:Y:S02]  /*8640*/  @!P0 SYNCS.PHASECHK.TRANS64 P0, [R0+URZ], R3 ;  /* 0x00000003000085a7 */ /* 0x000ea400080010ff */
[----:B--2---:R-:W-:Y:S05]  /*8650*/  @!P0 BRA `(.L_x_182) ;  /* 0xfffffffc00f08947 */ /* 0x004fea000383ffff */
[----:B------:R-:W-:Y:S05]  /*8660*/  BRA `(.L_x_183) ;  /* 0xffffffa800787947 */ /* 0x000fea000383ffff */
.L_x_54:
[----:B---3--:R-:W-:-:S07]  /*8670*/  MOV R0, UR5 ;  /* 0x0000000500007c02 */ /* 0x008fce0008000f00 */
.L_x_184:
[----:B-1----:R1:W2:Y:S02]  /*8680*/  SYNCS.PHASECHK.TRANS64.TRYWAIT P0, [R0+URZ], R3 ;  /* 0x00000003000075a7 */ /* 0x0022a400080011ff */
[----:B--2---:R-:W-:Y:S05]  /*8690*/  @!P0 NANOSLEEP.SYNCS 0x989680 ;  /* 0x009896800000895d */ /* 0x004fea0003900000 */
[----:B------:R-:W2:Y:S02]  /*86a0*/  @!P0 SYNCS.PHASECHK.TRANS64 P0, [R0+URZ], R3 ;  /* 0x00000003000085a7 */ /* 0x000ea400080010ff */
[----:B--2---:R-:W-:Y:S05]  /*86b0*/  @!P0 BRA `(.L_x_184) ;  /* 0xfffffffc00f08947 */ /* 0x004fea000383ffff */
[----:B------:R-:W-:Y:S05]  /*86c0*/  BRA `(.L_x_185) ;  /* 0xffffffa800847947 */ /* 0x000fea000383ffff */
.L_x_55:
[----:B---3--:R-:W-:-:S07]  /*86d0*/  MOV R0, UR5 ;  /* 0x0000000500007c02 */ /* 0x008fce0008000f00 */
.L_x_186:
[----:B-1----:R1:W2:Y:S02]  /*86e0*/  SYNCS.PHASECHK.TRANS64.TRYWAIT P0, [R0+URZ], R3 ;  /* 0x00000003000075a7 */ /* 0x0022a400080011ff */
[----:B--2---:R-:W-:Y:S05]  /*86f0*/  @!P0 NANOSLEEP.SYNCS 0x989680 ;  /* 0x009896800000895d */ /* 0x004fea0003900000 */
[----:B------:R-:W2:Y:S02]  /*8700*/  @!P0 SYNCS.PHASECHK.TRANS64 P0, [R0+URZ], R3 ;  /* 0x00000003000085a7 */ /* 0x000ea400080010ff */
[----:B--2---:R-:W-:Y:S05]  /*8710*/  @!P0 BRA `(.L_x_186) ;  /* 0xfffffffc00f08947 */ /* 0x004fea000383ffff */
[----:B------:R-:W-:Y:S05]  /*8720*/  BRA `(.L_x_187) ;  /* 0xffffffa800907947 */ /* 0x000fea000383ffff */
.L_x_56:
[----:B---3--:R-:W-:-:S07]  /*8730*/  MOV R0, UR5 ;  /* 0x0000000500007c02 */ /* 0x008fce0008000f00 */
.L_x_188:
[----:B-1----:R1:W2:Y:S02]  /*8740*/  SYNCS.PHASECHK.TRANS64.TRYWAIT P0, [R0+URZ], R3 ;  /* 0x00000003000075a7 */ /* 0x0022a400080011ff */
[----:B--2---:R-:W-:Y:S05]  /*8750*/  @!P0 NANOSLEEP.SYNCS 0x989680 ;  /* 0x009896800000895d */ /* 0x004fea0003900000 */
[----:B------:R-:W2:Y:S02]  /*8760*/  @!P0 SYNCS.PHASECHK.TRANS64 P0, [R0+URZ], R3 ;  /* 0x00000003000085a7 */ /* 0x000ea400080010ff */
[----:B--2---:R-:W-:Y:S05]  /*8770*/  @!P0 BRA `(.L_x_188) ;  /* 0xfffffffc00f08947 */ /* 0x004fea000383ffff */
[----:B------:R-:W-:Y:S05]  /*8780*/  BRA `(.L_x_189) ;  /* 0xffffffa8009c7947 */ /* 0x000fea000383ffff */
.L_x_57:
[----:B---3--:R-:W-:-:S07]  /*8790*/  MOV R0, UR5 ;  /* 0x0000000500007c02 */ /* 0x008fce0008000f00 */
.L_x_190:
[----:B-1----:R1:W2:Y:S02]  /*87a0*/  SYNCS.PHASECHK.TRANS64.TRYWAIT P0, [R0+URZ], R3 ;  /* 0x00000003000075a7 */ /* 0x0022a400080011ff */
[----:B--2---:R-:W-:Y:S05]  /*87b0*/  @!P0 NANOSLEEP.SYNCS 0x989680 ;  /* 0x009896800000895d */ /* 0x004fea0003900000 */
[----:B------:R-:W2:Y:S02]  /*87c0*/  @!P0 SYNCS.PHASECHK.TRANS64 P0, [R0+URZ], R3 ;  /* 0x00000003000085a7 */ /* 0x000ea400080010ff */
[----:B--2---:R-:W-:Y:S05]  /*87d0*/  @!P0 BRA `(.L_x_190) ;  /* 0xfffffffc00f08947 */ /* 0x004fea000383ffff */
[----:B------:R-:W-:Y:S05]  /*87e0*/  BRA `(.L_x_191) ;  /* 0xffffffa800a87947 */ /* 0x000fea000383ffff */
.L_x_58:
[----:B---3--:R-:W-:-:S07]  /*87f0*/  MOV R0, UR5 ;  /* 0x0000000500007c02 */ /* 0x008fce0008000f00 */
.L_x_192:
[----:B-1----:R1:W2:Y:S02]  /*8800*/  SYNCS.PHASECHK.TRANS64.TRYWAIT P0, [R0+URZ], R3 ;  /* 0x00000003000075a7 */ /* 0x0022a400080011ff */
[----:B--2---:R-:W-:Y:S05]  /*8810*/  @!P0 NANOSLEEP.SYNCS 0x989680 ;  /* 0x009896800000895d */ /* 0x004fea0003900000 */
[----:B------:R-:W2:Y:S02]  /*8820*/  @!P0 SYNCS.PHASECHK.TRANS64 P0, [R0+URZ], R3 ;  /* 0x00000003000085a7 */ /* 0x000ea400080010ff */
[----:B--2---:R-:W-:Y:S05]  /*8830*/  @!P0 BRA `(.L_x_192) ;  /* 0xfffffffc00f08947 */ /* 0x004fea000383ffff */
[----:B------:R-:W-:Y:S05]  /*8840*/  BRA `(.L_x_193) ;  /* 0xffffffa800b47947 */ /* 0x000fea000383ffff */
.L_x_59:
[----:B---3--:R-:W-:-:S07]  /*8850*/  MOV R0, UR5 ;  /* 0x0000000500007c02 */ /* 0x008fce0008000f00 */
.L_x_194:
[----:B-1----:R1:W2:Y:S02]  /*8860*/  SYNCS.PHASECHK.TRANS64.TRYWAIT P0, [R0+URZ], R3 ;  /* 0x00000003000075a7 */ /* 0x0022a400080011ff */
[----:B--2---:R-:W-:Y:S05]  /*8870*/  @!P0 NANOSLEEP.SYNCS 0x989680 ;  /* 0x009896800000895d */ /* 0x004fea0003900000 */
[----:B------:R-:W2:Y:S02]  /*8880*/  @!P0 SYNCS.PHASECHK.TRANS64 P0, [R0+URZ], R3 ;  /* 0x00000003000085a7 */ /* 0x000ea400080010ff */
[----:B--2---:R-:W-:Y:S05]  /*8890*/  @!P0 BRA `(.L_x_194) ;  /* 0xfffffffc00f08947 */ /* 0x004fea000383ffff */
[----:B------:R-:W-:Y:S05]  /*88a0*/  BRA `(.L_x_195) ;  /* 0xffffffa800c07947 */ /* 0x000fea000383ffff */
.L_x_60:
[----:B---3--:R-:W-:-:S07]  /*88b0*/  MOV R0, UR5 ;  /* 0x0000000500007c02 */ /* 0x008fce0008000f00 */
.L_x_196:
[----:B-1----:R1:W2:Y:S02]  /*88c0*/  SYNCS.PHASECHK.TRANS64.TRYWAIT P0, [R0+URZ], R3 ;  /* 0x00000003000075a7 */ /* 0x0022a400080011ff */
[----:B--2---:R-:W-:Y:S05]  /*88d0*/  @!P0 NANOSLEEP.SYNCS 0x989680 ;  /* 0x009896800000895d */ /* 0x004fea0003900000 */
[----:B------:R-:W2:Y:S02]  /*88e0*/  @!P0 SYNCS.PHASECHK.TRANS64 P0, [R0+URZ], R3 ;  /* 0x00000003000085a7 */ /* 0x000ea400080010ff */
[----:B--2---:R-:W-:Y:S05]  /*88f0*/  @!P0 BRA `(.L_x_196) ;  /* 0xfffffffc00f08947 */ /* 0x004fea000383ffff */
[----:B------:R-:W-:Y:S05]  /*8900*/  BRA `(.L_x_197) ;  /* 0xffffffa800cc7947 */ /* 0x000fea000383ffff */
.L_x_61:
[----:B---3--:R-:W-:-:S07]  /*8910*/  MOV R0, UR5 ;  /* 0x0000000500007c02 */ /* 0x008fce0008000f00 */
.L_x_198:
[----:B-1----:R1:W2:Y:S02]  /*8920*/  SYNCS.PHASECHK.TRANS64.TRYWAIT P0, [R0+URZ], R3 ;  /* 0x00000003000075a7 */ /* 0x0022a400080011ff */
[----:B--2---:R-:W-:Y:S05]  /*8930*/  @!P0 NANOSLEEP.SYNCS 0x989680 ;  /* 0x009896800000895d */ /* 0x004fea0003900000 */
[----:B------:R-:W2:Y:S02]  /*8940*/  @!P0 SYNCS.PHASECHK.TRANS64 P0, [R0+URZ], R3 ;  /* 0x00000003000085a7 */ /* 0x000ea400080010ff */
[----:B--2---:R-:W-:Y:S05]  /*8950*/  @!P0 BRA `(.L_x_198) ;  /* 0xfffffffc00f08947 */ /* 0x004fea000383ffff */
[----:B------:R-:W-:Y:S05]  /*8960*/  BRA `(.L_x_199) ;  /* 0xffffffa800d87947 */ /* 0x000fea000383ffff */
.L_x_62:
[----:B---3--:R-:W-:-:S07]  /*8970*/  MOV R0, UR5 ;  /* 0x0000000500007c02 */ /* 0x008fce0008000f00 */
.L_x_200:
[----:B-1----:R1:W2:Y:S02]  /*8980*/  SYNCS.PHASECHK.TRANS64.TRYWAIT P0, [R0+URZ], R3 ;  /* 0x00000003000075a7 */ /* 0x0022a400080011ff */
[----:B--2---:R-:W-:Y:S05]  /*8990*/  @!P0 NANOSLEEP.SYNCS 0x989680 ;  /* 0x009896800000895d */ /* 0x004fea0003900000 */
[----:B------:R-:W2:Y:S02]  /*89a0*/  @!P0 SYNCS.PHASECHK.TRANS64 P0, [R0+URZ], R3 ;  /* 0x00000003000085a7 */ /* 0x000ea400080010ff */
[----:B--2---:R-:W-:Y:S05]  /*89b0*/  @!P0 BRA `(.L_x_200) ;  /* 0xfffffffc00f08947 */ /* 0x004fea000383ffff */
[----:B------:R-:W-:Y:S05]  /*89c0*/  BRA `(.L_x_201) ;  /* 0xffffffa800e47947 */ /* 0x000fea000383ffff */
.L_x_63:
[----:B---3--:R-:W-:-:S07]  /*89d0*/  MOV R0, UR5 ;  /* 0x0000000500007c02 */ /* 0x008fce0008000f00 */
.L_x_202:
[----:B-1----:R1:W2:Y:S02]  /*89e0*/  SYNCS.PHASECHK.TRANS64.TRYWAIT P0, [R0+URZ], R3 ;  /* 0x00000003000075a7 */ /* 0x0022a400080011ff */
[----:B--2---:R-:W-:Y:S05]  /*89f0*/  @!P0 NANOSLEEP.SYNCS 0x989680 ;  /* 0x009896800000895d */ /* 0x004fea0003900000 */
[----:B------:R-:W2:Y:S02]  /*8a00*/  @!P0 SYNCS.PHASECHK.TRANS64 P0, [R0+URZ], R3 ;  /* 0x00000003000085a7 */ /* 0x000ea400080010ff */
[----:B--2---:R-:W-:Y:S05]  /*8a10*/  @!P0 BRA `(.L_x_202) ;  /* 0xfffffffc00f08947 */ /* 0x004fea000383ffff */
[----:B------:R-:W-:Y:S05]  /*8a20*/  BRA `(.L_x_203) ;  /* 0xffffffa800f07947 */ /* 0x000fea000383ffff */
.L_x_64:
[----:B---3--:R-:W-:-:S07]  /*8a30*/  MOV R0, UR5 ;  /* 0x0000000500007c02 */ /* 0x008fce0008000f00 */
.L_x_204:
[----:B-1----:R1:W2:Y:S02]  /*8a40*/  SYNCS.PHASECHK.TRANS64.TRYWAIT P0, [R0+URZ], R3 ;  /* 0x00000003000075a7 */ /* 0x0022a400080011ff */
[----:B--2---:R-:W-:Y:S05]  /*8a50*/  @!P0 NANOSLEEP.SYNCS 0x989680 ;  /* 0x009896800000895d */ /* 0x004fea0003900000 */
[----:B------:R-:W2:Y:S02]  /*8a60*/  @!P0 SYNCS.PHASECHK.TRANS64 P0, [R0+URZ], R3 ;  /* 0x00000003000085a7 */ /* 0x000ea400080010ff */
[----:B--2---:R-:W-:Y:S05]  /*8a70*/  @!P0 BRA `(.L_x_204) ;  /* 0xfffffffc00f08947 */ /* 0x004fea000383ffff */
[----:B------:R-:W-:Y:S05]  /*8a80*/  BRA `(.L_x_205) ;  /* 0xffffffa800fc7947 */ /* 0x000fea000383ffff */
.L_x_65:
[----:B---3--:R-:W-:-:S07]  /*8a90*/  MOV R0, UR5 ;  /* 0x0000000500007c02 */ /* 0x008fce0008000f00 */
.L_x_206:
[----:B-1----:R1:W2:Y:S02]  /*8aa0*/  SYNCS.PHASECHK.TRANS64.TRYWAIT P0, [R0+URZ], R3 ;  /* 0x00000003000075a7 */ /* 0x0022a400080011ff */
[----:B--2---:R-:W-:Y:S05]  /*8ab0*/  @!P0 NANOSLEEP.SYNCS 0x989680 ;  /* 0x009896800000895d */ /* 0x004fea0003900000 */
[----:B------:R-:W2:Y:S02]  /*8ac0*/  @!P0 SYNCS.PHASECHK.TRANS64 P0, [R0+URZ], R3 ;  /* 0x00000003000085a7 */ /* 0x000ea400080010ff */
[----:B--2---:R-:W-:Y:S05]  /*8ad0*/  @!P0 BRA `(.L_x_206) ;  /* 0xfffffffc00f08947 */ /* 0x004fea000383ffff */
[----:B------:R-:W-:Y:S05]  /*8ae0*/  BRA `(.L_x_207) ;  /* 0xffffffac00087947 */ /* 0x000fea000383ffff */
.L_x_66:
[----:B---3--:R-:W-:-:S07]  /*8af0*/  MOV R0, UR5 ;  /* 0x0000000500007c02 */ /* 0x008fce0008000f00 */
.L_x_208:
[----:B-1----:R1:W2:Y:S02]  /*8b00*/  SYNCS.PHASECHK.TRANS64.TRYWAIT P0, [R0+URZ], R3 ;  /* 0x00000003000075a7 */ /* 0x0022a400080011ff */
[----:B--2---:R-:W-:Y:S05]  /*8b10*/  @!P0 NANOSLEEP.SYNCS 0x989680 ;  /* 0x009896800000895d */ /* 0x004fea0003900000 */
[----:B------:R-:W2:Y:S02]  /*8b20*/  @!P0 SYNCS.PHASECHK.TRANS64 P0, [R0+URZ], R3 ;  /* 0x00000003000085a7 */ /* 0x000ea400080010ff */
[----:B--2---:R-:W-:Y:S05]  /*8b30*/  @!P0 BRA `(.L_x_208) ;  /* 0xfffffffc00f08947 */ /* 0x004fea000383ffff */
[----:B------:R-:W-:Y:S05]  /*8b40*/  BRA `(.L_x_209) ;  /* 0xffffffac00147947 */ /* 0x000fea000383ffff */
.L_x_67:
[----:B---3--:R-:W-:-:S07]  /*8b50*/  MOV R0, UR5 ;  /* 0x0000000500007c02 */ /* 0x008fce0008000f00 */
.L_x_210:
[----:B-1----:R1:W2:Y:S02]  /*8b60*/  SYNCS.PHASECHK.TRANS64.TRYWAIT P0, [R0+URZ], R3 ;  /* 0x00000003000075a7 */ /* 0x0022a400080011ff */
[----:B--2---:R-:W-:Y:S05]  /*8b70*/  @!P0 NANOSLEEP.SYNCS 0x989680 ;  /* 0x009896800000895d */ /* 0x004fea0003900000 */
[----:B------:R-:W2:Y:S02]  /*8b80*/  @!P0 SYNCS.PHASECHK.TRANS64 P0, [R0+URZ], R3 ;  /* 0x00000003000085a7 */ /* 0x000ea400080010ff */
[----:B--2---:R-:W-:Y:S05]  /*8b90*/  @!P0 BRA `(.L_x_210) ;  /* 0xfffffffc00f08947 */ /* 0x004fea000383ffff */
[----:B------:R-:W-:Y:S05]  /*8ba0*/  BRA `(.L_x_211) ;  /* 0xffffffac00207947 */ /* 0x000fea000383ffff */
.L_x_68:
[----:B---3--:R-:W-:-:S07]  /*8bb0*/  MOV R0, UR5 ;  /* 0x0000000500007c02 */ /* 0x008fce0008000f00 */
.L_x_212:
[----:B-1----:R1:W2:Y:S02]  /*8bc0*/  SYNCS.PHASECHK.TRANS64.TRYWAIT P0, [R0+URZ], R3 ;  /* 0x00000003000075a7 */ /* 0x0022a400080011ff */
[----:B--2---:R-:W-:Y:S05]  /*8bd0*/  @!P0 NANOSLEEP.SYNCS 0x989680 ;  /* 0x009896800000895d */ /* 0x004fea0003900000 */
[----:B------:R-:W2:Y:S02]  /*8be0*/  @!P0 SYNCS.PHASECHK.TRANS64 P0, [R0+URZ], R3 ;  /* 0x00000003000085a7 */ /* 0x000ea400080010ff */
[----:B--2---:R-:W-:Y:S05]  /*8bf0*/  @!P0 BRA `(.L_x_212) ;  /* 0xfffffffc00f08947 */ /* 0x004fea000383ffff */
[----:B------:R-:W-:Y:S05]  /*8c00*/  BRA `(.L_x_213) ;  /* 0xffffffac002c7947 */ /* 0x000fea000383ffff */
.L_x_69:
[----:B---3--:R-:W-:-:S07]  /*8c10*/  MOV R0, UR5 ;  /* 0x0000000500007c02 */ /* 0x008fce0008000f00 */
.L_x_214:
[----:B-1----:R1:W2:Y:S02]  /*8c20*/  SYNCS.PHASECHK.TRANS64.TRYWAIT P0, [R0+URZ], R3 ;  /* 0x00000003000075a7 */ /* 0x0022a400080011ff */
[----:B--2---:R-:W-:Y:S05]  /*8c30*/  @!P0 NANOSLEEP.SYNCS 0x989680 ;  /* 0x009896800000895d */ /* 0x004fea0003900000 */
[----:B------:R-:W2:Y:S02]  /*8c40*/  @!P0 SYNCS.PHASECHK.TRANS64 P0, [R0+URZ], R3 ;  /* 0x00000003000085a7 */ /* 0x000ea400080010ff */
[----:B--2---:R-:W-:Y:S05]  /*8c50*/  @!P0 BRA `(.L_x_214) ;  /* 0xfffffffc00f08947 */ /* 0x004fea000383ffff */
[----:B------:R-:W-:Y:S05]  /*8c60*/  BRA `(.L_x_215) ;  /* 0xffffffac00387947 */ /* 0x000fea000383ffff */
.L_x_70:
[----:B---3--:R-:W-:-:S07]  /*8c70*/  MOV R0, UR5 ;  /* 0x0000000500007c02 */ /* 0x008fce0008000f00 */
.L_x_216:
[----:B-1----:R1:W2:Y:S02]  /*8c80*/  SYNCS.PHASECHK.TRANS64.TRYWAIT P0, [R0+URZ], R3 ;  /* 0x00000003000075a7 */ /* 0x0022a400080011ff */
[----:B--2---:R-:W-:Y:S05]  /*8c90*/  @!P0 NANOSLEEP.SYNCS 0x989680 ;  /* 0x009896800000895d */ /* 0x004fea0003900000 */
[----:B------:R-:W2:Y:S02]  /*8ca0*/  @!P0 SYNCS.PHASECHK.TRANS64 P0, [R0+URZ], R3 ;  /* 0x00000003000085a7 */ /* 0x000ea400080010ff */
[----:B--2---:R-:W-:Y:S05]  /*8cb0*/  @!P0 BRA `(.L_x_216) ;  /* 0xfffffffc00f08947 */ /* 0x004fea000383ffff */
[----:B------:R-:W-:Y:S05]  /*8cc0*/  BRA `(.L_x_217) ;  /* 0xffffffac00447947 */ /* 0x000fea000383ffff */
.L_x_71:
[----:B---3--:R-:W-:-:S07]  /*8cd0*/  MOV R0, UR5 ;  /* 0x0000000500007c02 */ /* 0x008fce0008000f00 */
.L_x_218:
[----:B-1----:R1:W2:Y:S02]  /*8ce0*/  SYNCS.PHASECHK.TRANS64.TRYWAIT P0, [R0+URZ], R3 ;  /* 0x00000003000075a7 */ /* 0x0022a400080011ff */
[----:B--2---:R-:W-:Y:S05]  /*8cf0*/  @!P0 NANOSLEEP.SYNCS 0x989680 ;  /* 0x009896800000895d */ /* 0x004fea0003900000 */
[----:B------:R-:W2:Y:S02]  /*8d00*/  @!P0 SYNCS.PHASECHK.TRANS64 P0, [R0+URZ], R3 ;  /* 0x00000003000085a7 */ /* 0x000ea400080010ff */
[----:B--2---:R-:W-:Y:S05]  /*8d10*/  @!P0 BRA `(.L_x_218) ;  /* 0xfffffffc00f08947 */ /* 0x004fea000383ffff */
[----:B------:R-:W-:Y:S05]  /*8d20*/  BRA `(.L_x_219) ;  /* 0xffffffac00507947 */ /* 0x000fea000383ffff */
.L_x_72:
[----:B---3--:R-:W-:-:S07]  /*8d30*/  MOV R0, UR5 ;  /* 0x0000000500007c02 */ /* 0x008fce0008000f00 */
.L_x_220:
[----:B-1----:R1:W2:Y:S02]  /*8d40*/  SYNCS.PHASECHK.TRANS64.TRYWAIT P0, [R0+URZ], R3 ;  /* 0x00000003000075a7 */ /* 0x0022a400080011ff */
[----:B--2---:R-:W-:Y:S05]  /*8d50*/  @!P0 NANOSLEEP.SYNCS 0x989680 ;  /* 0x009896800000895d */ /* 0x004fea0003900000 */
[----:B------:R-:W2:Y:S02]  /*8d60*/  @!P0 SYNCS.PHASECHK.TRANS64 P0, [R0+URZ], R3 ;  /* 0x00000003000085a7 */ /* 0x000ea400080010ff */
[----:B--2---:R-:W-:Y:S05]  /*8d70*/  @!P0 BRA `(.L_x_220) ;  /* 0xfffffffc00f08947 */ /* 0x004fea000383ffff */
[----:B------:R-:W-:Y:S05]  /*8d80*/  BRA `(.L_x_221) ;  /* 0xffffffac005c7947 */ /* 0x000fea000383ffff */
.L_x_73:
[----:B---3--:R-:W-:-:S07]  /*8d90*/  MOV R0, UR5 ;  /* 0x0000000500007c02 */ /* 0x008fce0008000f00 */
.L_x_222:
[----:B-1----:R1:W2:Y:S02]  /*8da0*/  SYNCS.PHASECHK.TRANS64.TRYWAIT P0, [R0+URZ], R3 ;  /* 0x00000003000075a7 */ /* 0x0022a400080011ff */
[----:B--2---:R-:W-:Y:S05]  /*8db0*/  @!P0 NANOSLEEP.SYNCS 0x989680 ;  /* 0x009896800000895d */ /* 0x004fea0003900000 */
[----:B------:R-:W2:Y:S02]  /*8dc0*/  @!P0 SYNCS.PHASECHK.TRANS64 P0, [R0+URZ], R3 ;  /* 0x00000003000085a7 */ /* 0x000ea400080010ff */
[----:B--2---:R-:W-:Y:S05]  /*8dd0*/  @!P0 BRA `(.L_x_222) ;  /* 0xfffffffc00f08947 */ /* 0x004fea000383ffff */
[----:B------:R-:W-:Y:S05]  /*8de0*/  BRA `(.L_x_223) ;  /* 0xffffffac00687947 */ /* 0x000fea000383ffff */
.L_x_74:
[----:B---3--:R-:W-:-:S07]  /*8df0*/  MOV R0, UR5 ;  /* 0x0000000500007c02 */ /* 0x008fce0008000f00 */
.L_x_224:
[----:B-1----:R1:W2:Y:S02]  /*8e00*/  SYNCS.PHASECHK.TRANS64.TRYWAIT P0, [R0+URZ], R3 ;  /* 0x00000003000075a7 */ /* 0x0022a400080011ff */
[----:B--2---:R-:W-:Y:S05]  /*8e10*/  @!P0 NANOSLEEP.SYNCS 0x989680 ;  /* 0x009896800000895d */ /* 0x004fea0003900000 */
[----:B------:R-:W2:Y:S02]  /*8e20*/  @!P0 SYNCS.PHASECHK.TRANS64 P0, [R0+URZ], R3 ;  /* 0x00000003000085a7 */ /* 0x000ea400080010ff */
[----:B--2---:R-:W-:Y:S05]  /*8e30*/  @!P0 BRA `(.L_x_224) ;  /* 0xfffffffc00f08947 */ /* 0x004fea000383ffff */
[----:B------:R-:W-:Y:S05]  /*8e40*/  BRA `(.L_x_225) ;  /* 0xffffffac00747947 */ /* 0x000fea000383ffff */
.L_x_75:
[----:B---3--:R-:W-:-:S07]  /*8e50*/  MOV R0, UR5 ;  /* 0x0000000500007c02 */ /* 0x008fce0008000f00 */
.L_x_226:
[----:B-1----:R1:W2:Y:S02]  /*8e60*/  SYNCS.PHASECHK.TRANS64.TRYWAIT P0, [R0+URZ], R3 ;  /* 0x00000003000075a7 */ /* 0x0022a400080011ff */
[----:B--2---:R-:W-:Y:S05]  /*8e70*/  @!P0 NANOSLEEP.SYNCS 0x989680 ;  /* 0x009896800000895d */ /* 0x004fea0003900000 */
[----:B------:R-:W2:Y:S02]  /*8e80*/  @!P0 SYNCS.PHASECHK.TRANS64 P0, [R0+URZ], R3 ;  /* 0x00000003000085a7 */ /* 0x000ea400080010ff */
[----:B--2---:R-:W-:Y:S05]  /*8e90*/  @!P0 BRA `(.L_x_226) ;  /* 0xfffffffc00f08947 */ /* 0x004fea000383ffff */
[----:B------:R-:W-:Y:S05]  /*8ea0*/  BRA `(.L_x_227) ;  /* 0xffffffac00807947 */ /* 0x000fea000383ffff */
.L_x_76:
[----:B---3--:R-:W-:-:S07]  /*8eb0*/  MOV R0, UR5 ;  /* 0x0000000500007c02 */ /* 0x008fce0008000f00 */
.L_x_228:
[----:B-1----:R1:W2:Y:S02]  /*8ec0*/  SYNCS.PHASECHK.TRANS64.TRYWAIT P0, [R0+URZ], R3 ;  /* 0x00000003000075a7 */ /* 0x0022a400080011ff */
[----:B--2---:R-:W-:Y:S05]  /*8ed0*/  @!P0 NANOSLEEP.SYNCS 0x989680 ;  /* 0x009896800000895d */ /* 0x004fea0003900000 */
[----:B------:R-:W2:Y:S02]  /*8ee0*/  @!P0 SYNCS.PHASECHK.TRANS64 P0, [R0+URZ], R3 ;  /* 0x00000003000085a7 */ /* 0x000ea400080010ff */
[----:B--2---:R-:W-:Y:S05]  /*8ef0*/  @!P0 BRA `(.L_x_228) ;  /* 0xfffffffc00f08947 */ /* 0x004fea000383ffff */
[----:B------:R-:W-:Y:S05]  /*8f00*/  BRA `(.L_x_229) ;  /* 0xffffffac008c7947 */ /* 0x000fea000383ffff */
.L_x_77:
[----:B---3--:R-:W-:-:S07]  /*8f10*/  MOV R0, UR5 ;  /* 0x0000000500007c02 */ /* 0x008fce0008000f00 */
.L_x_230:
[----:B-1----:R1:W2:Y:S02]  /*8f20*/  SYNCS.PHASECHK.TRANS64.TRYWAIT P0, [R0+URZ], R3 ;  /* 0x00000003000075a7 */ /* 0x0022a400080011ff */
[----:B--2---:R-:W-:Y:S05]  /*8f30*/  @!P0 NANOSLEEP.SYNCS 0x989680 ;  /* 0x009896800000895d */ /* 0x004fea0003900000 */
[----:B------:R-:W2:Y:S02]  /*8f40*/  @!P0 SYNCS.PHASECHK.TRANS64 P0, [R0+URZ], R3 ;  /* 0x00000003000085a7 */ /* 0x000ea400080010ff */
[----:B--2---:R-:W-:Y:S05]  /*8f50*/  @!P0 BRA `(.L_x_230) ;  /* 0xfffffffc00f08947 */ /* 0x004fea000383ffff */
[----:B------:R-:W-:Y:S05]  /*8f60*/  BRA `(.L_x_231) ;  /* 0xffffffac00987947 */ /* 0x000fea000383ffff */
.L_x_78:
[----:B---3--:R-:W-:-:S07]  /*8f70*/  MOV R0, UR5 ;  /* 0x0000000500007c02 */ /* 0x008fce0008000f00 */
.L_x_232:
[----:B-1----:R1:W2:Y:S02]  /*8f80*/  SYNCS.PHASECHK.TRANS64.TRYWAIT P0, [R0+URZ], R3 ;  /* 0x00000003000075a7 */ /* 0x0022a400080011ff */
[----:B--2---:R-:W-:Y:S05]  /*8f90*/  @!P0 NANOSLEEP.SYNCS 0x989680 ;  /* 0x009896800000895d */ /* 0x004fea0003900000 */
[----:B------:R-:W2:Y:S02]  /*8fa0*/  @!P0 SYNCS.PHASECHK.TRANS64 P0, [R0+URZ], R3 ;  /* 0x00000003000085a7 */ /* 0x000ea400080010ff */
[----:B--2---:R-:W-:Y:S05]  /*8fb0*/  @!P0 BRA `(.L_x_232) ;  /* 0xfffffffc00f08947 */ /* 0x004fea000383ffff */
[----:B------:R-:W-:Y:S05]  /*8fc0*/  BRA `(.L_x_233) ;  /* 0xffffffac00a47947 */ /* 0x000fea000383ffff */
.L_x_79:
[----:B---3--:R-:W-:-:S07]  /*8fd0*/  MOV R0, UR5 ;  /* 0x0000000500007c02 */ /* 0x008fce0008000f00 */
.L_x_234:
[----:B-1----:R1:W2:Y:S02]  /*8fe0*/  SYNCS.PHASECHK.TRANS64.TRYWAIT P0, [R0+URZ], R3 ;  /* 0x00000003000075a7 */ /* 0x0022a400080011ff */
[----:B--2---:R-:W-:Y:S05]  /*8ff0*/  @!P0 NANOSLEEP.SYNCS 0x989680 ;  /* 0x009896800000895d */ /* 0x004fea0003900000 */
[----:B------:R-:W2:Y:S02]  /*9000*/  @!P0 SYNCS.PHASECHK.TRANS64 P0, [R0+URZ], R3 ;  /* 0x00000003000085a7 */ /* 0x000ea400080010ff */
[----:B--2---:R-:W-:Y:S05]  /*9010*/  @!P0 BRA `(.L_x_234) ;  /* 0xfffffffc00f08947 */ /* 0x004fea000383ffff */
[----:B------:R-:W-:Y:S05]  /*9020*/  BRA `(.L_x_235) ;  /* 0xffffffac00b07947 */ /* 0x000fea000383ffff */
.L_x_80:
[----:B---3--:R-:W-:-:S07]  /*9030*/  MOV R0, UR5 ;  /* 0x0000000500007c02 */ /* 0x008fce0008000f00 */
.L_x_236:
[----:B-1----:R1:W2:Y:S02]  /*9040*/  SYNCS.PHASECHK.TRANS64.TRYWAIT P0, [R0+URZ], R3 ;  /* 0x00000003000075a7 */ /* 0x0022a400080011ff */
[----:B--2---:R-:W-:Y:S05]  /*9050*/  @!P0 NANOSLEEP.SYNCS 0x989680 ;  /* 0x009896800000895d */ /* 0x004fea0003900000 */
[----:B------:R-:W2:Y:S02]  /*9060*/  @!P0 SYNCS.PHASECHK.TRANS64 P0, [R0+URZ], R3 ;  /* 0x00000003000085a7 */ /* 0x000ea400080010ff */
[----:B--2---:R-:W-:Y:S05]  /*9070*/  @!P0 BRA `(.L_x_236) ;  /* 0xfffffffc00f08947 */ /* 0x004fea000383ffff */
[----:B------:R-:W-:Y:S05]  /*9080*/  BRA `(.L_x_237) ;  /* 0xffffffac00bc7947 */ /* 0x000fea000383ffff */
.L_x_81:
[----:B---3--:R-:W-:-:S07]  /*9090*/  MOV R0, UR5 ;  /* 0x0000000500007c02 */ /* 0x008fce0008000f00 */
.L_x_238:
[----:B-1----:R1:W2:Y:S02]  /*90a0*/  SYNCS.PHASECHK.TRANS64.TRYWAIT P0, [R0+URZ], R3 ;  /* 0x00000003000075a7 */ /* 0x0022a400080011ff */
[----:B--2---:R-:W-:Y:S05]  /*90b0*/  @!P0 NANOSLEEP.SYNCS 0x989680 ;  /* 0x009896800000895d */ /* 0x004fea0003900000 */
[----:B------:R-:W2:Y:S02]  /*90c0*/  @!P0 SYNCS.PHASECHK.TRANS64 P0, [R0+URZ], R3 ;  /* 0x00000003000085a7 */ /* 0x000ea400080010ff */
[----:B--2---:R-:W-:Y:S05]  /*90d0*/  @!P0 BRA `(.L_x_238) ;  /* 0xfffffffc00f08947 */ /* 0x004fea000383ffff */
[----:B------:R-:W-:Y:S05]  /*90e0*/  BRA `(.L_x_239) ;  /* 0xffffffac00c87947 */ /* 0x000fea000383ffff */
.L_x_82:
[----:B---3--:R-:W-:-:S07]  /*90f0*/  MOV R0, UR5 ;  /* 0x0000000500007c02 */ /* 0x008fce0008000f00 */
.L_x_240:
[----:B-1----:R1:W2:Y:S02]  /*9100*/  SYNCS.PHASECHK.TRANS64.TRYWAIT P0, [R0+URZ], R3 ;  /* 0x00000003000075a7 */ /* 0x0022a400080011ff */
[----:B--2---:R-:W-:Y:S05]  /*9110*/  @!P0 NANOSLEEP.SYNCS 0x989680 ;  /* 0x009896800000895d */ /* 0x004fea0003900000 */
[----:B------:R-:W2:Y:S02]  /*9120*/  @!P0 SYNCS.PHASECHK.TRANS64 P0, [R0+URZ], R3 ;  /* 0x00000003000085a7 */ /* 0x000ea400080010ff */
[----:B--2---:R-:W-:Y:S05]  /*9130*/  @!P0 BRA `(.L_x_240) ;  /* 0xfffffffc00f08947 */ /* 0x004fea000383ffff */
[----:B------:R-:W-:Y:S05]  /*9140*/  BRA `(.L_x_241) ;  /* 0xffffffac00d47947 */ /* 0x000fea000383ffff */
.L_x_83:
[----:B---3--:R-:W-:-:S07]  /*9150*/  MOV R0, UR5 ;  /* 0x0000000500007c02 */ /* 0x008fce0008000f00 */
.L_x_242:
[----:B-1----:R1:W2:Y:S02]  /*9160*/  SYNCS.PHASECHK.TRANS64.TRYWAIT P0, [R0+URZ], R3 ;  /* 0x00000003000075a7 */ /* 0x0022a400080011ff */
[----:B--2---:R-:W-:Y:S05]  /*9170*/  @!P0 NANOSLEEP.SYNCS 0x989680 ;  /* 0x009896800000895d */ /* 0x004fea0003900000 */
[----:B------:R-:W2:Y:S02]  /*9180*/  @!P0 SYNCS.PHASECHK.TRANS64 P0, [R0+URZ], R3 ;  /* 0x00000003000085a7 */ /* 0x000ea400080010ff */
[----:B--2---:R-:W-:Y:S05]  /*9190*/  @!P0 BRA `(.L_x_242) ;  /* 0xfffffffc00f08947 */ /* 0x004fea000383ffff */
[----:B------:R-:W-:Y:S05]  /*91a0*/  BRA `(.L_x_243) ;  /* 0xffffffac00e07947 */ /* 0x000fea000383ffff */
.L_x_84:
[----:B---3--:R-:W-:-:S07]  /*91b0*/  MOV R0, UR5 ;  /* 0x0000000500007c02 */ /* 0x008fce0008000f00 */
.L_x_244:
[----:B-1----:R1:W2:Y:S02]  /*91c0*/  SYNCS.PHASECHK.TRANS64.TRYWAIT P0, [R0+URZ], R3 ;  /* 0x00000003000075a7 */ /* 0x0022a400080011ff */
[----:B--2---:R-:W-:Y:S05]  /*91d0*/  @!P0 NANOSLEEP.SYNCS 0x989680 ;  /* 0x009896800000895d */ /* 0x004fea0003900000 */
[----:B------:R-:W2:Y:S02]  /*91e0*/  @!P0 SYNCS.PHASECHK.TRANS64 P0, [R0+URZ], R3 ;  /* 0x00000003000085a7 */ /* 0x000ea400080010ff */
[----:B--2---:R-:W-:Y:S05]  /*91f0*/  @!P0 BRA `(.L_x_244) ;  /* 0xfffffffc00f08947 */ /* 0x004fea000383ffff */
[----:B------:R-:W-:Y:S05]  /*9200*/  BRA `(.L_x_245) ;  /* 0xffffffac00ec7947 */ /* 0x000fea000383ffff */
.L_x_85:
[----:B---3--:R-:W-:-:S07]  /*9210*/  MOV R0, UR5 ;  /* 0x0000000500007c02 */ /* 0x008fce0008000f00 */
.L_x_246:
[----:B-1----:R1:W2:Y:S02]  /*9220*/  SYNCS.PHASECHK.TRANS64.TRYWAIT P0, [R0+URZ], R3 ;  /* 0x00000003000075a7 */ /* 0x0022a400080011ff */
[----:B--2---:R-:W-:Y:S05]  /*9230*/  @!P0 NANOSLEEP.SYNCS 0x989680 ;  /* 0x009896800000895d */ /* 0x004fea0003900000 */
[----:B------:R-:W2:Y:S02]  /*9240*/  @!P0 SYNCS.PHASECHK.TRANS64 P0, [R0+URZ], R3 ;  /* 0x00000003000085a7 */ /* 0x000ea400080010ff */
[----:B--2---:R-:W-:Y:S05]  /*9250*/  @!P0 BRA `(.L_x_246) ;  /* 0xfffffffc00f08947 */ /* 0x004fea000383ffff */
[----:B------:R-:W-:Y:S05]  /*9260*/  BRA `(.L_x_247) ;  /* 0xffffffac00f87947 */ /* 0x000fea000383ffff */
.L_x_88:
[----:B-1----:R1:W2:Y:S02]  /*9270*/  SYNCS.PHASECHK.TRANS64.TRYWAIT P0, [R0+URZ+0x340], R5 ;  /* 0x00034005000075a7 */ /* 0x0022a400080011ff */
[----:B--2---:R-:W-:Y:S05]  /*9280*/  @!P0 NANOSLEEP.SYNCS 0x989680 ;  /* 0x009896800000895d */ /* 0x004fea0003900000 */
[----:B------:R-:W2:Y:S02]  /*9290*/  @!P0 SYNCS.PHASECHK.TRANS64 P0, [R0+URZ+0x340], R5 ;  /* 0x00034005000085a7 */ /* 0x000ea400080010ff */
[----:B--2---:R-:W-:Y:S05]  /*92a0*/  @!P0 BRA `(.L_x_88) ;  /* 0xfffffffc00f08947 */ /* 0x004fea000383ffff */
[----:B------:R-:W-:Y:S05]  /*92b0*/  BRA `(.L_x_248) ;  /* 0xffffffb000587947 */ /* 0x000fea000383ffff */
.L_x_89:
[----:B------:R-:W-:-:S07]  /*92c0*/  MOV R0, UR5 ;  /* 0x0000000500007c02 */ /* 0x000fce0008000f00 */
.L_x_249:
[----:B-1----:R1:W2:Y:S02]  /*92d0*/  SYNCS.PHASECHK.TRANS64.TRYWAIT P0, [R0+URZ+0x2f0], R7 ;  /* 0x0002f007000075a7 */ /* 0x0022a400080011ff */
[----:B--2---:R-:W-:Y:S05]  /*92e0*/  @!P0 NANOSLEEP.SYNCS 0x989680 ;  /* 0x009896800000895d */ /* 0x004fea0003900000 */
[----:B------:R-:W2:Y:S02]  /*92f0*/  @!P0 SYNCS.PHASECHK.TRANS64 P0, [R0+URZ+0x2f0], R7 ;  /* 0x0002f007000085a7 */ /* 0x000ea400080010ff */
[----:B--2---:R-:W-:Y:S05]  /*9300*/  @!P0 BRA `(.L_x_249) ;  /* 0xfffffffc00f08947 */ /* 0x004fea000383ffff */
[----:B------:R-:W-:Y:S05]  /*9310*/  BRA `(.L_x_250) ;  /* 0xffffffb000687947 */ /* 0x000fea000383ffff */
.L_x_90:
[----:B-1----:R1:W2:Y:S02]  /*9320*/  SYNCS.PHASECHK.TRANS64.TRYWAIT P1, [R0+URZ+0x2e0], R5 ;  /* 0x0002e005000075a7 */ /* 0x0022a400080211ff */
[----:B--2---:R-:W-:Y:S05]  /*9330*/  @!P1 NANOSLEEP.SYNCS 0x989680 ;  /* 0x009896800000995d */ /* 0x004fea0003900000 */
[----:B------:R-:W2:Y:S02]  /*9340*/  @!P1 SYNCS.PHASECHK.TRANS64 P1, [R0+URZ+0x2e0], R5 ;  /* 0x0002e005000095a7 */ /* 0x000ea400080210ff */
[----:B--2---:R-:W-:Y:S05]  /*9350*/  @!P1 BRA `(.L_x_90) ;  /* 0xfffffffc00f09947 */ /* 0x004fea000383ffff */
[----:B------:R-:W-:Y:S05]  /*9360*/  BRA `(.L_x_251) ;  /* 0xffffffb000987947 */ /* 0x000fea000383ffff */
.L_x_93:
[----:B------:R-:W-:-:S07]  /*9370*/  MOV R0, UR5 ;  /* 0x0000000500007c02 */ /* 0x000fce0008000f00 */
.L_x_252:
[----:B-1----:R1:W2:Y:S02]  /*9380*/  SYNCS.PHASECHK.TRANS64.TRYWAIT P0, [R0+URZ+0x2f0], R3 ;  /* 0x0002f003000075a7 */ /* 0x0022a400080011ff */
[----:B--2---:R-:W-:Y:S05]  /*9390*/  @!P0 NANOSLEEP.SYNCS 0x989680 ;  /* 0x009896800000895d */ /* 0x004fea0003900000 */
[----:B------:R-:W2:Y:S02]  /*93a0*/  @!P0 SYNCS.PHASECHK.TRANS64 P0, [R0+URZ+0x2f0], R3 ;  /* 0x0002f003000085a7 */ /* 0x000ea400080010ff */
[----:B--2---:R-:W-:Y:S05]  /*93b0*/  @!P0 BRA `(.L_x_252) ;  /* 0xfffffffc00f08947 */ /* 0x004fea000383ffff */
[----:B------:R-:W-:Y:S05]  /*93c0*/  BRA `(.L_x_92) ;  /* 0xffffffb000ec7947 */ /* 0x000fea000383ffff */
.L_x_102:
[----:B-1----:R-:W-:-:S04]  /*93d0*/  MOV R4, UR6 ;  /* 0x0000000600047c02 */ /* 0x002fc80008000f00 */
[----:B------:R1:W2:Y:S03]  /*93e0*/  SYNCS.PHASECHK.TRANS64.TRYWAIT P0, [R4+URZ+0x8], R5 ;  /* 0x00000805040075a7 */ /* 0x0002a600080011ff */
[----:B--2---:R-:W-:Y:S05]  /*93f0*/  @!P0 NANOSLEEP.SYNCS 0x989680 ;  /* 0x009896800000895d */ /* 0x004fea0003900000 */
[----:B------:R-:W2:Y:S02]  /*9400*/  @!P0 SYNCS.PHASECHK.TRANS64 P0, [R4+URZ+0x8], R5 ;  /* 0x00000805040085a7 */ /* 0x000ea400080010ff */
[----:B--2---:R-:W-:Y:S05]  /*9410*/  @!P0 BRA `(.L_x_102) ;  /* 0xfffffffc00ec8947 */ /* 0x004fea000383ffff */
[----:B------:R-:W-:Y:S05]  /*9420*/  BRA `(.L_x_101) ;  /* 0xffffffb400a07947 */ /* 0x000fea000383ffff */
.L_x_104:
[----:B------:R-:W-:Y:S01]  /*9430*/  BSSY B0, `(.L_x_253) ;  /* 0x0000006000007945 */ /* 0x000fe20003800000 */
[----:B------:R-:W-:-:S07]  /*9440*/  MOV R15, 0xffffffff ;  /* 0xffffffff000f7802 */ /* 0x000fce0000000f00 */
[----:B-1---5:R-:W-:Y:S05]  /*9450*/  WARPSYNC.COLLECTIVE R15, `(.L_x_254) ;  /* 0x000000000f0c7348 */ /* 0x022fea0003c00000 */
[----:B------:R-:W-:Y:S02]  /*9460*/  ELECT P6, UR79, PT ;  /* 0x00000000004f782f */ /* 0x000fe400038c0000 */
[----:B------:R-:W-:Y:S01]  /*9470*/  MOV R14, UR79 ;  /* 0x0000004f000e7c02 */ /* 0x000fe20008000f00 */
[----:B-1---5:R-:W-:Y:S10]  /*9480*/  ENDCOLLECTIVE ;  /* 0x000000000000791b */ /* 0x022ff40003800000 */
.L_x_254:
[----:B------:R-:W-:Y:S05]  /*9490*/  BSYNC B0 ;  /* 0x0000000000007941 */ /* 0x000fea0003800000 */
.L_x_253:
[----:B------:R-:W-:Y:S05]  /*94a0*/  BRA `(.L_x_255) ;  /* 0xffffffb400d07947 */ /* 0x000fea000383ffff */
.L_x_106:
[----:B-1----:R-:W-:-:S04]  /*94b0*/  MOV R2, UR6 ;  /* 0x0000000600027c02 */ /* 0x002fc80008000f00 */
[----:B------:R1:W2:Y:S03]  /*94c0*/  SYNCS.PHASECHK.TRANS64.TRYWAIT P0, [R2+URZ+0x8], R3 ;  /* 0x00000803020075a7 */ /* 0x0002a600080011ff */
[----:B--2---:R-:W-:Y:S05]  /*94d0*/  @!P0 NANOSLEEP.SYNCS 0x989680 ;  /* 0x009896800000895d */ /* 0x004fea0003900000 */
[----:B------:R-:W2:Y:S02]  /*94e0*/  @!P0 SYNCS.PHASECHK.TRANS64 P0, [R2+URZ+0x8], R3 ;  /* 0x00000803020085a7 */ /* 0x000ea400080010ff */
[----:B--2---:R-:W-:Y:S05]  /*94f0*/  @!P0 BRA `(.L_x_106) ;  /* 0xfffffffc00ec8947 */ /* 0x004fea000383ffff */
[----:B------:R-:W-:Y:S05]  /*9500*/  BRA `(.L_x_105) ;  /* 0xffffffb400d47947 */ /* 0x000fea000383ffff */
.L_x_107:
[----:B-1----:R1:W2:Y:S02]  /*9510*/  SYNCS.PHASECHK.TRANS64.TRYWAIT P0, [R0+URZ+0x2e0], R5 ;  /* 0x0002e005000075a7 */ /* 0x0022a400080011ff */
[----:B--2---:R-:W-:Y:S05]  /*9520*/  @!P0 NANOSLEEP.SYNCS 0x989680 ;  /* 0x009896800000895d */ /* 0x004fea0003900000 */
[----:B------:R-:W2:Y:S02]  /*9530*/  @!P0 SYNCS.PHASECHK.TRANS64 P0, [R0+URZ+0x2e0], R5 ;  /* 0x0002e005000085a7 */ /* 0x000ea400080010ff */
[----:B--2---:R-:W-:Y:S05]  /*9540*/  @!P0 BRA `(.L_x_107) ;  /* 0xfffffffc00f08947 */ /* 0x004fea000383ffff */
[----:B------:R-:W-:Y:S05]  /*9550*/  BRA `(.L_x_256) ;  /* 0xffffffb800b07947 */ /* 0x000fea000383ffff */
.L_x_109:
[----:B------:R-:W-:-:S07]  /*9560*/  MOV R0, UR10 ;  /* 0x0000000a00007c02 */ /* 0x000fce0008000f00 */
.L_x_257:
[----:B-1----:R1:W2:Y:S02]  /*9570*/  SYNCS.PHASECHK.TRANS64.TRYWAIT P0, [R0+URZ+0x320], R5 ;  /* 0x00032005000075a7 */ /* 0x0022a400080011ff */
[----:B--2---:R-:W-:Y:S05]  /*9580*/  @!P0 NANOSLEEP.SYNCS 0x989680 ;  /* 0x009896800000895d */ /* 0x004fea0003900000 */
[----:B------:R-:W2:Y:S02]  /*9590*/  @!P0 SYNCS.PHASECHK.TRANS64 P0, [R0+URZ+0x320], R5 ;  /* 0x00032005000085a7 */ /* 0x000ea400080010ff */
[----:B--2---:R-:W-:Y:S05]  /*95a0*/  @!P0 BRA `(.L_x_257) ;  /* 0xfffffffc00f08947 */ /* 0x004fea000383ffff */
[----:B------:R-:W-:Y:S05]  /*95b0*/  BRA `(.L_x_258) ;  /* 0xffffffb800fc7947 */ /* 0x000fea000383ffff */
.L_x_112:
[----:B------:R-:W-:Y:S07]  /*95c0*/  MOV R0, UR9 ;  /* 0x0000000900007c02 */ /* 0x000fee0008000f00 */
.L_x_259:
[----:B-1----:R1:W2:Y:S02]  /*95d0*/  SYNCS.PHASECHK.TRANS64.TRYWAIT P0, [R0+URZ], R5 ;  /* 0x00000005000075a7 */ /* 0x0022a400080011ff */
[----:B--2---:R-:W-:Y:S05]  /*95e0*/  @!P0 NANOSLEEP.SYNCS 0x989680 ;  /* 0x009896800000895d */ /* 0x004fea0003900000 */
[----:B------:R-:W2:Y:S02]  /*95f0*/  @!P0 SYNCS.PHASECHK.TRANS64 P0, [R0+URZ], R5 ;  /* 0x00000005000085a7 */ /* 0x000ea400080010ff */
[----:B--2---:R-:W-:Y:S05]  /*9600*/  @!P0 BRA `(.L_x_259) ;  /* 0xfffffffc00f08947 */ /* 0x004fea000383ffff */
[----:B------:R-:W-:Y:S05]  /*9610*/  BRA `(.L_x_111) ;  /* 0xffffffbc00107947 */ /* 0x000fea000383ffff */
.L_x_116:
[----:B-1----:R-:W-:-:S07]  /*9620*/  MOV R0, UR7 ;  /* 0x0000000700007c02 */ /* 0x002fce0008000f00 */
.L_x_260:
[----:B-1----:R1:W2:Y:S02]  /*9630*/  SYNCS.PHASECHK.TRANS64.TRYWAIT P0, [R0+URZ], R3 ;  /* 0x00000003000075a7 */ /* 0x0022a400080011ff */
[----:B--2---:R-:W-:Y:S05]  /*9640*/  @!P0 NANOSLEEP.SYNCS 0x989680 ;  /* 0x009896800000895d */ /* 0x004fea0003900000 */
[----:B------:R-:W2:Y:S02]  /*9650*/  @!P0 SYNCS.PHASECHK.TRANS64 P0, [R0+URZ], R3 ;  /* 0x00000003000085a7 */ /* 0x000ea400080010ff */
[----:B--2---:R-:W-:Y:S05]  /*9660*/  @!P0 BRA `(.L_x_260) ;  /* 0xfffffffc00f08947 */ /* 0x004fea000383ffff */
[----:B------:R-:W-:Y:S05]  /*9670*/  BRA `(.L_x_261) ;  /* 0xffffffbc00dc7947 */ /* 0x000fea000383ffff */
.L_x_117:
[----:B------:R-:W-:-:S07]  /*9680*/  MOV R0, UR7 ;  /* 0x0000000700007c02 */ /* 0x000fce0008000f00 */
.L_x_262:
[----:B-1----:R1:W2:Y:S02]  /*9690*/  SYNCS.PHASECHK.TRANS64.TRYWAIT P0, [R0+URZ], R3 ;  /* 0x00000003000075a7 */ /* 0x0022a400080011ff */
[----:B--2---:R-:W-:Y:S05]  /*96a0*/  @!P0 NANOSLEEP.SYNCS 0x989680 ;  /* 0x009896800000895d */ /* 0x004fea0003900000 */
[----:B------:R-:W2:Y:S02]  /*96b0*/  @!P0 SYNCS.PHASECHK.TRANS64 P0, [R0+URZ], R3 ;  /* 0x00000003000085a7 */ /* 0x000ea400080010ff */
[----:B--2---:R-:W-:Y:S05]  /*96c0*/  @!P0 BRA `(.L_x_262) ;  /* 0xfffffffc00f08947 */ /* 0x004fea000383ffff */
[----:B------:R-:W-:Y:S05]  /*96d0*/  BRA `(.L_x_263) ;  /* 0xffffffbc00e87947 */ /* 0x000fea000383ffff */
.L_x_118:
[----:B------:R-:W-:-:S07]  /*96e0*/  MOV R0, UR7 ;  /* 0x0000000700007c02 */ /* 0x000fce0008000f00 */
.L_x_264:
[----:B-1----:R1:W2:Y:S02]  /*96f0*/  SYNCS.PHASECHK.TRANS64.TRYWAIT P0, [R0+URZ], R3 ;  /* 0x00000003000075a7 */ /* 0x0022a400080011ff */
[----:B--2---:R-:W-:Y:S05]  /*9700*/  @!P0 NANOSLEEP.SYNCS 0x989680 ;  /* 0x009896800000895d */ /* 0x004fea0003900000 */
[----:B------:R-:W2:Y:S02]  /*9710*/  @!P0 SYNCS.PHASECHK.TRANS64 P0, [R0+URZ], R3 ;  /* 0x00000003000085a7 */ /* 0x000ea400080010ff */
[----:B--2---:R-:W-:Y:S05]  /*9720*/  @!P0 BRA `(.L_x_264) ;  /* 0xfffffffc00f08947 */ /* 0x004fea000383ffff */
[----:B------:R-:W-:Y:S05]  /*9730*/  BRA `(.L_x_265) ;  /* 0xffffffbc00f47947 */ /* 0x000fea000383ffff */
.L_x_121:
[----:B------:R-:W-:-:S07]  /*9740*/  MOV R0, UR8 ;  /* 0x0000000800007c02 */ /* 0x000fce0008000f00 */
.L_x_266:
[----:B-1----:R1:W2:Y:S02]  /*9750*/  SYNCS.PHASECHK.TRANS64.TRYWAIT P1, [R0+URZ+0x360], R3 ;  /* 0x00036003000075a7 */ /* 0x0022a400080211ff */
[----:B--2---:R-:W-:Y:S05]  /*9760*/  @!P1 NANOSLEEP.SYNCS 0x989680 ;  /* 0x009896800000995d */ /* 0x004fea0003900000 */
[----:B------:R-:W2:Y:S02]  /*9770*/  @!P1 SYNCS.PHASECHK.TRANS64 P1, [R0+URZ+0x360], R3 ;  /* 0x00036003000095a7 */ /* 0x000ea400080210ff */
[----:B--2---:R-:W-:Y:S05]  /*9780*/  @!P1 BRA `(.L_x_266) ;  /* 0xfffffffc00f09947 */ /* 0x004fea000383ffff */
[----:B------:R-:W-:Y:S05]  /*9790*/  BRA `(.L_x_267) ;  /* 0xffffffc000407947 */ /* 0x000fea000383ffff */
.L_x_126:
[----:B--2---:R2:W4:Y:S02]  /*97a0*/  SYNCS.PHASECHK.TRANS64.TRYWAIT P0, [R0+URZ+0x2e0], R3 ;  /* 0x0002e003000075a7 */ /* 0x00452400080011ff */
[----:B----4-:R-:W-:Y:S05]  /*97b0*/  @!P0 NANOSLEEP.SYNCS 0x989680 ;  /* 0x009896800000895d */ /* 0x010fea0003900000 */
[----:B------:R-:W4:Y:S02]  /*97c0*/  @!P0 SYNCS.PHASECHK.TRANS64 P0, [R0+URZ+0x2e0], R3 ;  /* 0x0002e003000085a7 */ /* 0x000f2400080010ff */
[----:B----4-:R-:W-:Y:S05]  /*97d0*/  @!P0 BRA `(.L_x_126) ;  /* 0xfffffffc00f08947 */ /* 0x010fea000383ffff */
[----:B------:R-:W-:Y:S05]  /*97e0*/  BRA `(.L_x_268) ;  /* 0xffffffc400407947 */ /* 0x000fea000383ffff */
.L_x_129:
[----:B------:R-:W-:Y:S07]  /*97f0*/  MOV R0, UR6 ;  /* 0x0000000600007c02 */ /* 0x000fee0008000f00 */
.L_x_269:
[----:B--2---:R2:W4:Y:S02]  /*9800*/  SYNCS.PHASECHK.TRANS64.TRYWAIT P0, [R0+URZ+0x2d8], R3 ;  /* 0x0002d803000075a7 */ /* 0x00452400080011ff */
[----:B----4-:R-:W-:Y:S05]  /*9810*/  @!P0 NANOSLEEP.SYNCS 0x989680 ;  /* 0x009896800000895d */ /* 0x010fea0003900000 */
[----:B------:R-:W4:Y:S02]  /*9820*/  @!P0 SYNCS.PHASECHK.TRANS64 P0, [R0+URZ+0x2d8], R3 ;  /* 0x0002d803000085a7 */ /* 0x000f2400080010ff */
[----:B----4-:R-:W-:Y:S05]  /*9830*/  @!P0 BRA `(.L_x_269) ;  /* 0xfffffffc00f08947 */ /* 0x010fea000383ffff */
[----:B------:R-:W-:Y:S05]  /*9840*/  BRA `(.L_x_128) ;  /* 0xffffffc800287947 */ /* 0x000fea000383ffff */
.L_x_132:
[----:B------:R-:W-:Y:S07]  /*9850*/  MOV R3, UR13 ;  /* 0x0000000d00037c02 */ /* 0x000fee0008000f00 */
.L_x_270:
[----:B-1----:R1:W2:Y:S02]  /*9860*/  SYNCS.PHASECHK.TRANS64.TRYWAIT P2, [R3+URZ+0x2c0], R12 ;  /* 0x0002c00c030075a7 */ /* 0x0022a400080411ff */
[----:B--2---:R-:W-:Y:S05]  /*9870*/  @!P2 NANOSLEEP.SYNCS 0x989680 ;  /* 0x009896800000a95d */ /* 0x004fea0003900000 */
[----:B------:R-:W2:Y:S02]  /*9880*/  @!P2 SYNCS.PHASECHK.TRANS64 P2, [R3+URZ+0x2c0], R12 ;  /* 0x0002c00c0300a5a7 */ /* 0x000ea400080410ff */
[----:B--2---:R-:W-:Y:S05]  /*9890*/  @!P2 BRA `(.L_x_270) ;  /* 0xfffffffc00f0a947 */ /* 0x004fea000383ffff */
[----:B------:R-:W-:Y:S05]  /*98a0*/  BRA `(.L_x_271) ;  /* 0xffffffc800c47947 */ /* 0x000fea000383ffff */
.L_x_134:
[----:B------:R-:W-:-:S07]  /*98b0*/  MOV R0, UR4 ;  /* 0x0000000400007c02 */ /* 0x000fce0008000f00 */
.L_x_272:
[----:B-1----:R1:W4:Y:S02]  /*98c0*/  SYNCS.PHASECHK.TRANS64.TRYWAIT P0, [R0+URZ], R3 ;  /* 0x00000003000075a7 */ /* 0x00232400080011ff */
[----:B----4-:R-:W-:Y:S05]  /*98d0*/  @!P0 NANOSLEEP.SYNCS 0x989680 ;  /* 0x009896800000895d */ /* 0x010fea0003900000 */
[----:B------:R-:W4:Y:S02]  /*98e0*/  @!P0 SYNCS.PHASECHK.TRANS64 P0, [R0+URZ], R3 ;  /* 0x00000003000085a7 */ /* 0x000f2400080010ff */
[----:B----4-:R-:W-:Y:S05]  /*98f0*/  @!P0 BRA `(.L_x_272) ;  /* 0xfffffffc00f08947 */ /* 0x010fea000383ffff */
[----:B------:R-:W-:Y:S05]  /*9900*/  BRA `(.L_x_273) ;  /* 0xffffffcc00607947 */ /* 0x000fea000383ffff */
.L_x_136:
[----:B--2---:R2:W3:Y:S02]  /*9910*/  SYNCS.PHASECHK.TRANS64.TRYWAIT P0, [R0+URZ+0x2e0], R3 ;  /* 0x0002e003000075a7 */ /* 0x0044e400080011ff */
[----:B---3--:R-:W-:Y:S05]  /*9920*/  @!P0 NANOSLEEP.SYNCS 0x989680 ;  /* 0x009896800000895d */ /* 0x008fea0003900000 */
[----:B------:R-:W3:Y:S02]  /*9930*/  @!P0 SYNCS.PHASECHK.TRANS64 P0, [R0+URZ+0x2e0], R3 ;  /* 0x0002e003000085a7 */ /* 0x000ee400080010ff */
[----:B---3--:R-:W-:Y:S05]  /*9940*/  @!P0 BRA `(.L_x_136) ;  /* 0xfffffffc00f08947 */ /* 0x008fea000383ffff */
[----:B------:R-:W-:Y:S05]  /*9950*/  BRA `(.L_x_274) ;  /* 0xffffffd000547947 */ /* 0x000fea000383ffff */
.L_x_146:
[----:B-1----:R1:W2:Y:S02]  /*9960*/  SYNCS.PHASECHK.TRANS64.TRYWAIT P1, [R3+URZ+0x2b0], R0 ;  /* 0x0002b000030075a7 */ /* 0x0022a400080211ff */
[----:B--2---:R-:W-:Y:S05]  /*9970*/  @!P1 NANOSLEEP.SYNCS 0x989680 ;  /* 0x009896800000995d */ /* 0x004fea0003900000 */
[----:B------:R-:W2:Y:S02]  /*9980*/  @!P1 SYNCS.PHASECHK.TRANS64 P1, [R3+URZ+0x2b0], R0 ;  /* 0x0002b000030095a7 */ /* 0x000ea400080210ff */
[----:B--2---:R-:W-:Y:S05]  /*9990*/  @!P1 BRA `(.L_x_146) ;  /* 0xfffffffc00f09947 */ /* 0x004fea000383ffff */
[----:B------:R-:W-:Y:S05]  /*99a0*/  BRA `(.L_x_145) ;  /* 0xffffffdc00347947 */ /* 0x000fea000383ffff */
.L_x_148:
[----:B------:R1:W1:Y:S02]  /*99b0*/  SYNCS.PHASECHK.TRANS64.TRYWAIT P1, [R76+URZ+0x300], R5 ;  /* 0x000300054c0075a7 */ /* 0x00026400080211ff */
[----:B-1----:R-:W-:Y:S05]  /*99c0*/  @!P1 NANOSLEEP.SYNCS 0x989680 ;  /* 0x009896800000995d */ /* 0x002fea0003900000 */
[----:B------:R-:W1:Y:S02]  /*99d0*/  @!P1 SYNCS.PHASECHK.TRANS64 P1, [R76+URZ+0x300], R5 ;  /* 0x000300054c0095a7 */ /* 0x000e6400080210ff */
[----:B-1----:R-:W-:Y:S05]  /*99e0*/  @!P1 BRA `(.L_x_148) ;  /* 0xfffffffc00f09947 */ /* 0x002fea000383ffff */
[----:B------:R-:W-:Y:S05]  /*99f0*/  BRA `(.L_x_147) ;  /* 0xffffffdc00487947 */ /* 0x000fea000383ffff */
        .weak           $__internal_0_$__cuda_sm10x_tcgen05_guardrail_trap_col_being_dealloced_not_returned_by_alloc
        .type           $__internal_0_$__cuda_sm10x_tcgen05_guardrail_trap_col_being_dealloced_not_returned_by_alloc,@function
        .size           $__internal_0_$__cuda_sm10x_tcgen05_guardrail_trap_col_being_dealloced_not_returned_by_alloc,($__internal_1_$__cuda_sm10x_tcgen05_guardrail_trap_phase_invalid_during_alloc - $__internal_0_$__cuda_sm10x_tcgen05_guardrail_trap_col_being_dealloced_not_returned_by_alloc)
$__internal_0_$__cuda_sm10x_tcgen05_guardrail_trap_col_being_dealloced_not_returned_by_alloc:
[----:B------:R-:W-:Y:S05]  /*9a00*/  BPT.TRAP 0x1 ;  /* 0x000000040000795c */ /* 0x000fea0000300000 */
[----:B------:R-:W-:-:S04]  /*9a10*/  HFMA2 R3, -RZ, RZ, 0, 0 ;  /* 0x00000000ff037431 */ /* 0x000fc800000001ff */
[----:B------:R-:W-:Y:S05]  /*9a20*/  RET.REL.NODEC R2 `(_ZN7cutlass13device_kernelINS_4gemm6kernel13GemmUniversalIN4cute5tupleIJiiiiEEENS1_10collective13CollectiveMmaINS1_35MainloopSm100TmaUmmaWarpSpecializedILi43ELi2ELi4ENS5_IJNS4_1CILi2EEENSA_ILi1EEESC_EEEEENS5_IJNSA_ILi128EEENSA_ILi32EEESG_EEENS_6half_tENS5_IJlSC_lEEESI_SJ_NS4_8TiledMMAINS4_8MMA_AtomIJNS4_26SM100_MMA_F16BF16_2x1SM_SSISI_SI_fLi128ELi32ELNS4_4UMMA5MajorE0ELSO_0ELNSN_7ScaleInE0ELSP_0EEEEEENS4_6LayoutINS5_IJSC_SC_SC_EEENS5_IJNSA_ILi0EEESU_SU_EEEEENS5_IJNS4_10UnderscoreESX_SX_EEEEENS4_18SM100_TMA_2SM_LOADENS4_14ComposedLayoutINS4_7SwizzleILi2ELi4ELi3EEENS4_18smem_ptr_flag_bitsILi16EEENSS_INS5_IJNSA_ILi8EEESG_EEENS5_IJSG_SC_EEEEEEEvNS4_8identityES10_S1A_vS1B_EENS_8epilogue10collective18CollectiveEpilogueINS1D_23Sm100TmaWarpSpecializedILi2ELi1ELi16ELb1ELb0EEEJNS5_IJNSA_ILi64EEESG_SG_EEENS5_IJNSS_IS1I_SC_EENSS_ISG_SC_EEEEESI_SJ_SI_SJ_NS1D_6fusion15FusionCallbacksIS1H_NS1N_17LinearCombinationISI_fSI_fLNS_15FloatRoundStyleE2EEES1J_S1M_JEEENS4_5SM1004TMEM4LOAD26SM100_TMEM_LOAD_32dp32b16xENS4_13SM90_TMA_LOADES1A_NS4_39AutoVectorizingCopyWithAssumedAlignmentILi128EEENS4_14SM90_TMA_STOREES1A_S1Z_S1Z_EEEvvEEEEvNT_6ParamsE) ;  /* 0xffffff6402747950 */ /* 0x000fea0003c3ffff */
        .weak           $__internal_1_$__cuda_sm10x_tcgen05_guardrail_trap_phase_invalid_during_alloc
        .type           $__internal_1_$__cuda_sm10x_tcgen05_guardrail_trap_phase_invalid_during_alloc,@function
        .size           $__internal_1_$__cuda_sm10x_tcgen05_guardrail_trap_phase_invalid_during_alloc,($__internal_2_$__cuda_sm10x_tcgen05_guardrail_trap_unallocated_columns_being_dealloced - $__internal_1_$__cuda_sm10x_tcgen05_guardrail_trap_phase_invalid_during_alloc)
$__internal_1_$__cuda_sm10x_tcgen05_guardrail_trap_phase_invalid_during_alloc:
[----:B------:R-:W-:Y:S05]  /*9a30*/  BPT.TRAP 0x1 ;  /* 0x000000040000795c */ /* 0x000fea0000300000 */
[----:B------:R-:W-:-:S04]  /*9a40*/  MOV R3, 0x0 ;  /* 0x0000000000037802 */ /* 0x000fc80000000f00 */
[----:B------:R-:W-:Y:S05]  /*9a50*/  RET.REL.NODEC R2 `(_ZN7cutlass13device_kernelINS_4gemm6kernel13GemmUniversalIN4cute5tupleIJiiiiEEENS1_10collective13CollectiveMmaINS1_35MainloopSm100TmaUmmaWarpSpecializedILi43ELi2ELi4ENS5_IJNS4_1CILi2EEENSA_ILi1EEESC_EEEEENS5_IJNSA_ILi128EEENSA_ILi32EEESG_EEENS_6half_tENS5_IJlSC_lEEESI_SJ_NS4_8TiledMMAINS4_8MMA_AtomIJNS4_26SM100_MMA_F16BF16_2x1SM_SSISI_SI_fLi128ELi32ELNS4_4UMMA5MajorE0ELSO_0ELNSN_7ScaleInE0ELSP_0EEEEEENS4_6LayoutINS5_IJSC_SC_SC_EEENS5_IJNSA_ILi0EEESU_SU_EEEEENS5_IJNS4_10UnderscoreESX_SX_EEEEENS4_18SM100_TMA_2SM_LOADENS4_14ComposedLayoutINS4_7SwizzleILi2ELi4ELi3EEENS4_18smem_ptr_flag_bitsILi16EEENSS_INS5_IJNSA_ILi8EEESG_EEENS5_IJSG_SC_EEEEEEEvNS4_8identityES10_S1A_vS1B_EENS_8epilogue10collective18CollectiveEpilogueINS1D_23Sm100TmaWarpSpecializedILi2ELi1ELi16ELb1ELb0EEEJNS5_IJNSA_ILi64EEESG_SG_EEENS5_IJNSS_IS1I_SC_EENSS_ISG_SC_EEEEESI_SJ_SI_SJ_NS1D_6fusion15FusionCallbacksIS1H_NS1N_17LinearCombinationISI_fSI_fLNS_15FloatRoundStyleE2EEES1J_S1M_JEEENS4_5SM1004TMEM4LOAD26SM100_TMEM_LOAD_32dp32b16xENS4_13SM90_TMA_LOADES1A_NS4_39AutoVectorizingCopyWithAssumedAlignmentILi128EEENS4_14SM90_TMA_STOREES1A_S1Z_S1Z_EEEvvEEEEvNT_6ParamsE) ;  /* 0xffffff6402687950 */ /* 0x000fea0003c3ffff */
        .weak           $__internal_2_$__cuda_sm10x_tcgen05_guardrail_trap_unallocated_columns_being_dealloced
        .type           $__internal_2_$__cuda_sm10x_tcgen05_guardrail_trap_unallocated_columns_being_dealloced,@function
        .size           $__internal_2_$__cuda_sm10x_tcgen05_guardrail_trap_unallocated_columns_being_dealloced,(.L_x_276 - $__internal_2_$__cuda_sm10x_tcgen05_guardrail_trap_unallocated_columns_being_dealloced)
$__internal_2_$__cuda_sm10x_tcgen05_guardrail_trap_unallocated_columns_being_dealloced:
[----:B------:R-:W-:Y:S05]  /*9a60*/  BPT.TRAP 0x1 ;  /* 0x000000040000795c */ /* 0x000fea0000300000 */
[----:B------:R-:W-:-:S04]  /*9a70*/  HFMA2 R3, -RZ, RZ, 0, 0 ;  /* 0x00000000ff037431 */ /* 0x000fc800000001ff */
[----:B------:R-:W-:Y:S05]  /*9a80*/  RET.REL.NODEC R2 `(_ZN7cutlass13device_kernelINS_4gemm6kernel13GemmUniversalIN4cute5tupleIJiiiiEEENS1_10collective13CollectiveMmaINS1_35MainloopSm100TmaUmmaWarpSpecializedILi43ELi2ELi4ENS5_IJNS4_1CILi2EEENSA_ILi1EEESC_EEEEENS5_IJNSA_ILi128EEENSA_ILi32EEESG_EEENS_6half_tENS5_IJlSC_lEEESI_SJ_NS4_8TiledMMAINS4_8MMA_AtomIJNS4_26SM100_MMA_F16BF16_2x1SM_SSISI_SI_fLi128ELi32ELNS4_4UMMA5MajorE0ELSO_0ELNSN_7ScaleInE0ELSP_0EEEEEENS4_6LayoutINS5_IJSC_SC_SC_EEENS5_IJNSA_ILi0EEESU_SU_EEEEENS5_IJNS4_10UnderscoreESX_SX_EEEEENS4_18SM100_TMA_2SM_LOADENS4_14ComposedLayoutINS4_7SwizzleILi2ELi4ELi3EEENS4_18smem_ptr_flag_bitsILi16EEENSS_INS5_IJNSA_ILi8EEESG_EEENS5_IJSG_SC_EEEEEEEvNS4_8identityES10_S1A_vS1B_EENS_8epilogue10collective18CollectiveEpilogueINS1D_23Sm100TmaWarpSpecializedILi2ELi1ELi16ELb1ELb0EEEJNS5_IJNSA_ILi64EEESG_SG_EEENS5_IJNSS_IS1I_SC_EENSS_ISG_SC_EEEEESI_SJ_SI_SJ_NS1D_6fusion15FusionCallbacksIS1H_NS1N_17LinearCombinationISI_fSI_fLNS_15FloatRoundStyleE2EEES1J_S1M_JEEENS4_5SM1004TMEM4LOAD26SM100_TMEM_LOAD_32dp32b16xENS4_13SM90_TMA_LOADES1A_NS4_39AutoVectorizingCopyWithAssumedAlignmentILi128EEENS4_14SM90_TMA_STOREES1A_S1Z_S1Z_EEEvvEEEEvNT_6ParamsE) ;  /* 0xffffff64025c7950 */ /* 0x000fea0003c3ffff */
.L_x_275:
[----:B------:R-:W-:-:S00]  /*9a90*/  BRA `(.L_x_275) ;  /* 0xfffffffc00fc7947 */ /* 0x000fc0000383ffff */
[----:B------:R-:W-:-:S00]  /*9aa0*/  NOP ;  /* 0x0000000000007918 */ /* 0x000fc00000000000 */
        /* <DEDUP_REMOVED lines=13> */
.L_x_276:


//--------------------- .nv.global.init           --------------------------
	.section	.nv.global.init,"aw",@progbits
.nv.global.init:
	.type		$str$27,@object
	.size		$str$27,($str$28 - $str$27)
$str$27:
        /*0000*/ 	.byte	0x28, 0x61, 0x64, 0x64, 0x72, 0x65, 0x73, 0x73, 0x20, 0x26, 0x20, 0x6d, 0x61, 0x73, 0x6b, 0x29
        /*0010*/ 	.byte	0x20, 0x3d, 0x3d, 0x20, 0x30, 0x00
	.type		$str$28,@object
	.size		$str$28,($str$26 - $str$28)
$str$28:
        /*0016*/ 	.byte	0x2f, 0x74, 0x6d, 0x70, 0x2f, 0x63, 0x75, 0x74, 0x6c, 0x61, 0x73, 0x73, 0x5f, 0x73, 0x77, 0x65
        /*0026*/ 	.byte	0x65, 0x70, 0x5f, 0x73, 0x72, 0x63, 0x2f, 0x69, 0x6e, 0x63, 0x6c, 0x75, 0x64, 0x65, 0x2f, 0x63
        /*0036*/ 	.byte	0x75, 0x74, 0x65, 0x2f, 0x70, 0x6f, 0x69, 0x6e, 0x74, 0x65, 0x72, 0x5f, 0x66, 0x6c, 0x61, 0x67
        /*0046*/ 	.byte	0x67, 0x65, 0x64, 0x2e, 0x68, 0x70, 0x70, 0x00
	.type		$str$26,@object
	.size		$str$26,($str$25 - $str$26)
$str$26:
        /*004e*/ 	.byte	0x2f, 0x74, 0x6d, 0x70, 0x2f, 0x63, 0x75, 0x74, 0x6c, 0x61, 0x73, 0x73, 0x5f, 0x73, 0x77, 0x65
        /*005e*/ 	.byte	0x65, 0x70, 0x5f, 0x73, 0x72, 0x63, 0x2f, 0x69, 0x6e, 0x63, 0x6c, 0x75, 0x64, 0x65, 0x2f, 0x63
        /*006e*/ 	.byte	0x75, 0x74, 0x65, 0x2f, 0x61, 0x74, 0x6f, 0x6d, 0x2f, 0x63, 0x6f, 0x70, 0x79, 0x5f, 0x74, 0x72
        /*007e*/ 	.byte	0x61, 0x69, 0x74, 0x73, 0x5f, 0x73, 0x6d, 0x31, 0x30, 0x30, 0x2e, 0x68, 0x70, 0x70, 0x00
	.type		$str$25,@object
	.size		$str$25,(__unnamed_1 - $str$25)
$str$25:
        /*008d*/ 	.byte	0x28, 0x28, 0x75, 0x69, 0x6e, 0x74, 0x33, 0x32, 0x5f, 0x74, 0x28, 0x74, 0x68, 0x72, 0x65, 0x61
        /*009d*/ 	.byte	0x64, 0x49, 0x64, 0x78, 0x2e, 0x78, 0x29, 0x20, 0x2f, 0x20, 0x33, 0x32, 0x29, 0x20, 0x25, 0x20
        /*00ad*/ 	.byte	0x34, 0x29, 0x20, 0x3d, 0x3d, 0x20, 0x28, 0x28, 0x28, 0x74, 0x6d, 0x65, 0x6d, 0x5f, 0x61, 0x64
        /*00bd*/ 	.byte	0x64, 0x72, 0x20, 0x3e, 0x3e, 0x20, 0x31, 0x36, 0x29, 0x20, 0x2f, 0x20, 0x33, 0x32, 0x29, 0x20
        /*00cd*/ 	.byte	0x25, 0x20, 0x34, 0x29, 0x00
	.type		__unnamed_1,@object
	.size		__unnamed_1,(__unnamed_2 - __unnamed_1)
__unnamed_1:
        /*00d2*/ 	.byte	0x61, 0x75, 0x74, 0x6f, 0x20, 0x63, 0x75, 0x74, 0x65, 0x3a, 0x3a, 0x61, 0x73, 0x5f, 0x70, 0x6f
        /* <DEDUP_REMOVED lines=24> */
        /*0262*/ 	.byte	0x3e, 0x3e, 0x3e, 0x5d, 0x00
	.type		__unnamed_2,@object
	.size		__unnamed_2,(.L_2 - __unnamed_2)
__unnamed_2:
        /* <DEDUP_REMOVED lines=40> */
        /*04e7*/ 	.byte	0x3a, 0x3a, 0x43, 0x3c, 0x30, 0x3e, 0x3e, 0x3e, 0x3e, 0x5d, 0x00
.L_2:


//--------------------- .nv.shared._ZN7cutlass13device_kernelINS_4gemm6kernel13GemmUniversalIN4cute5tupleIJiiiiEEENS1_10collective13CollectiveMmaINS1_35MainloopSm100TmaUmmaWarpSpecializedILi43ELi2ELi4ENS5_IJNS4_1CILi2EEENSA_ILi1EEESC_EEEEENS5_IJNSA_ILi128EEENSA_ILi32EEESG_EEENS_6half_tENS5_IJlSC_lEEESI_SJ_NS4_8TiledMMAINS4_8MMA_AtomIJNS4_26SM100_MMA_F16BF16_2x1SM_SSISI_SI_fLi128ELi32ELNS4_4UMMA5MajorE0ELSO_0ELNSN_7ScaleInE0ELSP_0EEEEEENS4_6LayoutINS5_IJSC_SC_SC_EEENS5_IJNSA_ILi0EEESU_SU_EEEEENS5_IJNS4_10UnderscoreESX_SX_EEEEENS4_18SM100_TMA_2SM_LOADENS4_14ComposedLayoutINS4_7SwizzleILi2ELi4ELi3EEENS4_18smem_ptr_flag_bitsILi16EEENSS_INS5_IJNSA_ILi8EEESG_EEENS5_IJSG_SC_EEEEEEEvNS4_8identityES10_S1A_vS1B_EENS_8epilogue10collective18CollectiveEpilogueINS1D_23Sm100TmaWarpSpecializedILi2ELi1ELi16ELb1ELb0EEEJNS5_IJNSA_ILi64EEESG_SG_EEENS5_IJNSS_IS1I_SC_EENSS_ISG_SC_EEEEESI_SJ_SI_SJ_NS1D_6fusion15FusionCallbacksIS1H_NS1N_17LinearCombinationISI_fSI_fLNS_15FloatRoundStyleE2EEES1J_S1M_JEEENS4_5SM1004TMEM4LOAD26SM100_TMEM_LOAD_32dp32b16xENS4_13SM90_TMA_LOADES1A_NS4_39AutoVectorizingCopyWithAssumedAlignmentILi128EEENS4_14SM90_TMA_STOREES1A_S1Z_S1Z_EEEvvEEEEvNT_6ParamsE --------------------------
	.section	.nv.shared._ZN7cutlass13device_kernelINS_4gemm6kernel13GemmUniversalIN4cute5tupleIJiiiiEEENS1_10collective13CollectiveMmaINS1_35MainloopSm100TmaUmmaWarpSpecializedILi43ELi2ELi4ENS5_IJNS4_1CILi2EEENSA_ILi1EEESC_EEEEENS5_IJNSA_ILi128EEENSA_ILi32EEESG_EEENS_6half_tENS5_IJlSC_lEEESI_SJ_NS4_8TiledMMAINS4_8MMA_AtomIJNS4_26SM100_MMA_F16BF16_2x1SM_SSISI_SI_fLi128ELi32ELNS4_4UMMA5MajorE0ELSO_0ELNSN_7ScaleInE0ELSP_0EEEEEENS4_6LayoutINS5_IJSC_SC_SC_EEENS5_IJNSA_ILi0EEESU_SU_EEEEENS5_IJNS4_10UnderscoreESX_SX_EEEEENS4_18SM100_TMA_2SM_LOADENS4_14ComposedLayoutINS4_7SwizzleILi2ELi4ELi3EEENS4_18smem_ptr_flag_bitsILi16EEENSS_INS5_IJNSA_ILi8EEESG_EEENS5_IJSG_SC_EEEEEEEvNS4_8identityES10_S1A_vS1B_EENS_8epilogue10collective18CollectiveEpilogueINS1D_23Sm100TmaWarpSpecializedILi2ELi1ELi16ELb1ELb0EEEJNS5_IJNSA_ILi64EEESG_SG_EEENS5_IJNSS_IS1I_SC_EENSS_ISG_SC_EEEEESI_SJ_SI_SJ_NS1D_6fusion15FusionCallbacksIS1H_NS1N_17LinearCombinationISI_fSI_fLNS_15FloatRoundStyleE2EEES1J_S1M_JEEENS4_5SM1004TMEM4LOAD26SM100_TMEM_LOAD_32dp32b16xENS4_13SM90_TMA_LOADES1A_NS4_39AutoVectorizingCopyWithAssumedAlignmentILi128EEENS4_14SM90_TMA_STOREES1A_S1Z_S1Z_EEEvvEEEEvNT_6ParamsE,"aw",@nobits
	.sectionflags	@""
	.align	16
	.zero		1024


//--------------------- .nv.shared.reserved.0     --------------------------
	.section	.nv.shared.reserved.0,"aw",@nobits
	.weak		__nv_reservedSMEM_offset_0_alias
	.size		__nv_reservedSMEM_offset_0_alias, 0, 64
	.other		__nv_reservedSMEM_offset_0_alias,@"STO_CUDA_RESERVED_SHARED STV_DEFAULT"
__nv_reservedSMEM_offset_0_alias:
	.zero		0
.nv.shared.reserved.0:
	.zero		64
	.weak		__nv_reservedSMEM_tcgen05_partition
	.type		__nv_reservedSMEM_tcgen05_partition,@object
	.size		__nv_reservedSMEM_tcgen05_partition,(.L_0 - __nv_reservedSMEM_tcgen05_partition)
__nv_reservedSMEM_tcgen05_partition:
	.zero		32
.L_0:


//--------------------- .nv.global                --------------------------
	.section	.nv.global,"aw",@nobits
.nv.global:
	.type		_ZN40_INTERNAL_71cafe79_4_k_cu_1fa3a8f6_143394cute1_E,@object
	.size		_ZN40_INTERNAL_71cafe79_4_k_cu_1fa3a8f6_143394cute1_E,(_ZN40_INTERNAL_71cafe79_4_k_cu_1fa3a8f6_143394cuda3std3__45__cpo6cbeginE - _ZN40_INTERNAL_71cafe79_4_k_cu_1fa3a8f6_143394cute1_E)
_ZN40_INTERNAL_71cafe79_4_k_cu_1fa3a8f6_143394cute1_E:
	.zero		1
	.type		_ZN40_INTERNAL_71cafe79_4_k_cu_1fa3a8f6_143394cuda3std3__45__cpo6cbeginE,@object
	.size		_ZN40_INTERNAL_71cafe79_4_k_cu_1fa3a8f6_143394cuda3std3__45__cpo6cbeginE,(_ZN40_INTERNAL_71cafe79_4_k_cu_1fa3a8f6_143394cuda3std3__48in_placeE - _ZN40_INTERNAL_71cafe79_4_k_cu_1fa3a8f6_143394cuda3std3__45__cpo6cbeginE)
_ZN40_INTERNAL_71cafe79_4_k_cu_1fa3a8f6_143394cuda3std3__45__cpo6cbeginE:
	.zero		1
	.type		_ZN40_INTERNAL_71cafe79_4_k_cu_1fa3a8f6_143394cuda3std3__48in_placeE,@object
	.size		_ZN40_INTERNAL_71cafe79_4_k_cu_1fa3a8f6_143394cuda3std3__48in_placeE,(_ZN40_INTERNAL_71cafe79_4_k_cu_1fa3a8f6_143394cuda3std6ranges3__45__cpo9iter_moveE - _ZN40_INTERNAL_71cafe79_4_k_cu_1fa3a8f6_143394cuda3std3__48in_placeE)
_ZN40_INTERNAL_71cafe79_4_k_cu_1fa3a8f6_143394cuda3std3__48in_placeE:
	.zero		1
	.type		_ZN40_INTERNAL_71cafe79_4_k_cu_1fa3a8f6_143394cuda3std6ranges3__45__cpo9iter_moveE,@object
	.size		_ZN40_INTERNAL_71cafe79_4_k_cu_1fa3a8f6_143394cuda3std6ranges3__45__cpo9iter_moveE,(_ZN40_INTERNAL_71cafe79_4_k_cu_1fa3a8f6_143394cuda3std3__45__cpo5beginE - _ZN40_INTERNAL_71cafe79_4_k_cu_1fa3a8f6_143394cuda3std6ranges3__45__cpo9iter_moveE)
_ZN40_INTERNAL_71cafe79_4_k_cu_1fa3a8f6_143394cuda3std6ranges3__45__cpo9iter_moveE:
	.zero		1
	.type		_ZN40_INTERNAL_71cafe79_4_k_cu_1fa3a8f6_143394cuda3std3__45__cpo5beginE,@object
	.size		_ZN40_INTERNAL_71cafe79_4_k_cu_1fa3a8f6_143394cuda3std3__45__cpo5beginE,(_ZN40_INTERNAL_71cafe79_4_k_cu_1fa3a8f6_143394cuda3std3__442_GLOBAL__N__71cafe79_4_k_cu_1fa3a8f6_143396ignoreE - _ZN40_INTERNAL_71cafe79_4_k_cu_1fa3a8f6_143394cuda3std3__45__cpo5beginE)
_ZN40_INTERNAL_71cafe79_4_k_cu_1fa3a8f6_143394cuda3std3__45__cpo5beginE:
	.zero		1
	.type		_ZN40_INTERNAL_71cafe79_4_k_cu_1fa3a8f6_143394cuda3std3__442_GLOBAL__N__71cafe79_4_k_cu_1fa3a8f6_143396ignoreE,@object
	.size		_ZN40_INTERNAL_71cafe79_4_k_cu_1fa3a8f6_143394cuda3std3__442_GLOBAL__N__71cafe79_4_k_cu_1fa3a8f6_143396ignoreE,(_ZN40_INTERNAL_71cafe79_4_k_cu_1fa3a8f6_143394cute7productE - _ZN40_INTERNAL_71cafe79_4_k_cu_1fa3a8f6_143394cuda3std3__442_GLOBAL__N__71cafe79_4_k_cu_1fa3a8f6_143396ignoreE)
_ZN40_INTERNAL_71cafe79_4_k_cu_1fa3a8f6_143394cuda3std3__442_GLOBAL__N__71cafe79_4_k_cu_1fa3a8f6_143396ignoreE:
	.zero		1
	.type		_ZN40_INTERNAL_71cafe79_4_k_cu_1fa3a8f6_143394cute7productE,@object
	.size		_ZN40_INTERNAL_71cafe79_4_k_cu_1fa3a8f6_143394cute7productE,(_ZN40_INTERNAL_71cafe79_4_k_cu_1fa3a8f6_143394cuda3std3__45__cpo3endE - _ZN40_INTERNAL_71cafe79_4_k_cu_1fa3a8f6_143394cute7productE)
_ZN40_INTERNAL_71cafe79_4_k_cu_1fa3a8f6_143394cute7productE:
	.zero		1
	.type		_ZN40_INTERNAL_71cafe79_4_k_cu_1fa3a8f6_143394cuda3std3__45__cpo3endE,@object
	.size		_ZN40_INTERNAL_71cafe79_4_k_cu_1fa3a8f6_143394cuda3std3__45__cpo3endE,(_ZN40_INTERNAL_71cafe79_4_k_cu_1fa3a8f6_143394cuda3std3__419piecewise_constructE - _ZN40_INTERNAL_71cafe79_4_k_cu_1fa3a8f6_143394cuda3std3__45__cpo3endE)
_ZN40_INTERNAL_71cafe79_4_k_cu_1fa3a8f6_143394cuda3std3__45__cpo3endE:
	.zero		1
	.type		_ZN40_INTERNAL_71cafe79_4_k_cu_1fa3a8f6_143394cuda3std3__419piecewise_constructE,@object
	.size		_ZN40_INTERNAL_71cafe79_4_k_cu_1fa3a8f6_143394cuda3std3__419piecewise_constructE,(_ZN40_INTERNAL_71cafe79_4_k_cu_1fa3a8f6_143394cuda3std3__45__cpo4cendE - _ZN40_INTERNAL_71cafe79_4_k_cu_1fa3a8f6_143394cuda3std3__419piecewise_constructE)
_ZN40_INTERNAL_71cafe79_4_k_cu_1fa3a8f6_143394cuda3std3__419piecewise_constructE:
	.zero		1
	.type		_ZN40_INTERNAL_71cafe79_4_k_cu_1fa3a8f6_143394cuda3std3__45__cpo4cendE,@object
	.size		_ZN40_INTERNAL_71cafe79_4_k_cu_1fa3a8f6_143394cuda3std3__45__cpo4cendE,(_ZN40_INTERNAL_71cafe79_4_k_cu_1fa3a8f6_143394cuda3std6ranges3__45__cpo4swapE - _ZN40_INTERNAL_71cafe79_4_k_cu_1fa3a8f6_143394cuda3std3__45__cpo4cendE)
_ZN40_INTERNAL_71cafe79_4_k_cu_1fa3a8f6_143394cuda3std3__45__cpo4cendE:
	.zero		1
	.type		_ZN40_INTERNAL_71cafe79_4_k_cu_1fa3a8f6_143394cuda3std6ranges3__45__cpo4swapE,@object
	.size		_ZN40_INTERNAL_71cafe79_4_k_cu_1fa3a8f6_143394cuda3std6ranges3__45__cpo4swapE,(.L_10 - _ZN40_INTERNAL_71cafe79_4_k_cu_1fa3a8f6_143394cuda3std6ranges3__45__cpo4swapE)
_ZN40_INTERNAL_71cafe79_4_k_cu_1fa3a8f6_143394cuda3std6ranges3__45__cpo4swapE:
	.zero		1
.L_10:


//--------------------- .nv.constant0._ZN7cutlass13device_kernelINS_4gemm6kernel13GemmUniversalIN4cute5tupleIJiiiiEEENS1_10collective13CollectiveMmaINS1_35MainloopSm100TmaUmmaWarpSpecializedILi43ELi2ELi4ENS5_IJNS4_1CILi2EEENSA_ILi1EEESC_EEEEENS5_IJNSA_ILi128EEENSA_ILi32EEESG_EEENS_6half_tENS5_IJlSC_lEEESI_SJ_NS4_8TiledMMAINS4_8MMA_AtomIJNS4_26SM100_MMA_F16BF16_2x1SM_SSISI_SI_fLi128ELi32ELNS4_4UMMA5MajorE0ELSO_0ELNSN_7ScaleInE0ELSP_0EEEEEENS4_6LayoutINS5_IJSC_SC_SC_EEENS5_IJNSA_ILi0EEESU_SU_EEEEENS5_IJNS4_10UnderscoreESX_SX_EEEEENS4_18SM100_TMA_2SM_LOADENS4_14ComposedLayoutINS4_7SwizzleILi2ELi4ELi3EEENS4_18smem_ptr_flag_bitsILi16EEENSS_INS5_IJNSA_ILi8EEESG_EEENS5_IJSG_SC_EEEEEEEvNS4_8identityES10_S1A_vS1B_EENS_8epilogue10collective18CollectiveEpilogueINS1D_23Sm100TmaWarpSpecializedILi2ELi1ELi16ELb1ELb0EEEJNS5_IJNSA_ILi64EEESG_SG_EEENS5_IJNSS_IS1I_SC_EENSS_ISG_SC_EEEEESI_SJ_SI_SJ_NS1D_6fusion15FusionCallbacksIS1H_NS1N_17LinearCombinationISI_fSI_fLNS_15FloatRoundStyleE2EEES1J_S1M_JEEENS4_5SM1004TMEM4LOAD26SM100_TMEM_LOAD_32dp32b16xENS4_13SM90_TMA_LOADES1A_NS4_39AutoVectorizingCopyWithAssumedAlignmentILi128EEENS4_14SM90_TMA_STOREES1A_S1Z_S1Z_EEEvvEEEEvNT_6ParamsE --------------------------
	.section	.nv.constant0._ZN7cutlass13device_kernelINS_4gemm6kernel13GemmUniversalIN4cute5tupleIJiiiiEEENS1_10collective13CollectiveMmaINS1_35MainloopSm100TmaUmmaWarpSpecializedILi43ELi2ELi4ENS5_IJNS4_1CILi2EEENSA_ILi1EEESC_EEEEENS5_IJNSA_ILi128EEENSA_ILi32EEESG_EEENS_6half_tENS5_IJlSC_lEEESI_SJ_NS4_8TiledMMAINS4_8MMA_AtomIJNS4_26SM100_MMA_F16BF16_2x1SM_SSISI_SI_fLi128ELi32ELNS4_4UMMA5MajorE0ELSO_0ELNSN_7ScaleInE0ELSP_0EEEEEENS4_6LayoutINS5_IJSC_SC_SC_EEENS5_IJNSA_ILi0EEESU_SU_EEEEENS5_IJNS4_10UnderscoreESX_SX_EEEEENS4_18SM100_TMA_2SM_LOADENS4_14ComposedLayoutINS4_7SwizzleILi2ELi4ELi3EEENS4_18smem_ptr_flag_bitsILi16EEENSS_INS5_IJNSA_ILi8EEESG_EEENS5_IJSG_SC_EEEEEEEvNS4_8identityES10_S1A_vS1B_EENS_8epilogue10collective18CollectiveEpilogueINS1D_23Sm100TmaWarpSpecializedILi2ELi1ELi16ELb1ELb0EEEJNS5_IJNSA_ILi64EEESG_SG_EEENS5_IJNSS_IS1I_SC_EENSS_ISG_SC_EEEEESI_SJ_SI_SJ_NS1D_6fusion15FusionCallbacksIS1H_NS1N_17LinearCombinationISI_fSI_fLNS_15FloatRoundStyleE2EEES1J_S1M_JEEENS4_5SM1004TMEM4LOAD26SM100_TMEM_LOAD_32dp32b16xENS4_13SM90_TMA_LOADES1A_NS4_39AutoVectorizingCopyWithAssumedAlignmentILi128EEENS4_14SM90_TMA_STOREES1A_S1Z_S1Z_EEEvvEEEEvNT_6ParamsE,"a",@progbits
	.sectionflags	@""
	.align	4
.nv.constant0._ZN7cutlass13device_kernelINS_4gemm6kernel13GemmUniversalIN4cute5tupleIJiiiiEEENS1_10collective13CollectiveMmaINS1_35MainloopSm100TmaUmmaWarpSpecializedILi43ELi2ELi4ENS5_IJNS4_1CILi2EEENSA_ILi1EEESC_EEEEENS5_IJNSA_ILi128EEENSA_ILi32EEESG_EEENS_6half_tENS5_IJlSC_lEEESI_SJ_NS4_8TiledMMAINS4_8MMA_AtomIJNS4_26SM100_MMA_F16BF16_2x1SM_SSISI_SI_fLi128ELi32ELNS4_4UMMA5MajorE0ELSO_0ELNSN_7ScaleInE0ELSP_0EEEEEENS4_6LayoutINS5_IJSC_SC_SC_EEENS5_IJNSA_ILi0EEESU_SU_EEEEENS5_IJNS4_10UnderscoreESX_SX_EEEEENS4_18SM100_TMA_2SM_LOADENS4_14ComposedLayoutINS4_7SwizzleILi2ELi4ELi3EEENS4_18smem_ptr_flag_bitsILi16EEENSS_INS5_IJNSA_ILi8EEESG_EEENS5_IJSG_SC_EEEEEEEvNS4_8identityES10_S1A_vS1B_EENS_8epilogue10collective18CollectiveEpilogueINS1D_23Sm100TmaWarpSpecializedILi2ELi1ELi16ELb1ELb0EEEJNS5_IJNSA_ILi64EEESG_SG_EEENS5_IJNSS_IS1I_SC_EENSS_ISG_SC_EEEEESI_SJ_SI_SJ_NS1D_6fusion15FusionCallbacksIS1H_NS1N_17LinearCombinationISI_fSI_fLNS_15FloatRoundStyleE2EEES1J_S1M_JEEENS4_5SM1004TMEM4LOAD26SM100_TMEM_LOAD_32dp32b16xENS4_13SM90_TMA_LOADES1A_NS4_39AutoVectorizingCopyWithAssumedAlignmentILi128EEENS4_14SM90_TMA_STOREES1A_S1Z_S1Z_EEEvvEEEEvNT_6ParamsE:
	.zero		2944


//--------------------- SYMBOLS --------------------------

	.type		.nv.reservedSmem.offset0,@object
	.size		.nv.reservedSmem.offset0,0x4
	.type		.nv.reservedSmem.cap,@object
	.size		.nv.reservedSmem.cap,0x4
	.type		__assertfail,@function
